//
// Generated by NVIDIA NVVM Compiler
//
// Compiler Build ID: CL-36424714
// Cuda compilation tools, release 13.0, V13.0.88
// Based on NVVM 20.0.0
//

.version 9.0
.target sm_100
.address_size 64

	// .globl	_Z13InitializeGPUPiS_S_S_S_iii
.extern .shared .align 16 .b8 share_mem[];

.visible .entry _Z13InitializeGPUPiS_S_S_S_iii(
	.param .u64 .ptr .align 1 _Z13InitializeGPUPiS_S_S_S_iii_param_0,
	.param .u64 .ptr .align 1 _Z13InitializeGPUPiS_S_S_S_iii_param_1,
	.param .u64 .ptr .align 1 _Z13InitializeGPUPiS_S_S_S_iii_param_2,
	.param .u64 .ptr .align 1 _Z13InitializeGPUPiS_S_S_S_iii_param_3,
	.param .u64 .ptr .align 1 _Z13InitializeGPUPiS_S_S_S_iii_param_4,
	.param .u32 _Z13InitializeGPUPiS_S_S_S_iii_param_5,
	.param .u32 _Z13InitializeGPUPiS_S_S_S_iii_param_6,
	.param .u32 _Z13InitializeGPUPiS_S_S_S_iii_param_7
)
{
	.reg .pred 	%p<4>;
	.reg .b32 	%r<10>;
	.reg .b64 	%rd<11>;

	ld.param.u64 	%rd1, [_Z13InitializeGPUPiS_S_S_S_iii_param_2];
	ld.param.u64 	%rd2, [_Z13InitializeGPUPiS_S_S_S_iii_param_3];
	ld.param.u64 	%rd3, [_Z13InitializeGPUPiS_S_S_S_iii_param_4];
	ld.param.u32 	%r2, [_Z13InitializeGPUPiS_S_S_S_iii_param_5];
	ld.param.u32 	%r3, [_Z13InitializeGPUPiS_S_S_S_iii_param_6];
	mov.u32 	%r4, %ntid.x;
	mov.u32 	%r5, %ctaid.x;
	mov.u32 	%r6, %tid.x;
	mad.lo.s32 	%r1, %r4, %r5, %r6;
	setp.ge.s32 	%p1, %r1, %r3;
	@%p1 bra 	$L__BB0_2;
	cvta.to.global.u64 	%rd4, %rd1;
	cvta.to.global.u64 	%rd5, %rd2;
	cvta.to.global.u64 	%rd6, %rd3;
	setp.eq.s32 	%p2, %r1, %r2;
	setp.ne.s32 	%p3, %r1, %r2;
	selp.u32 	%r7, 1, 0, %p3;
	selp.u32 	%r8, 1, 0, %p2;
	selp.b32 	%r9, 2147483646, 0, %p3;
	mul.wide.s32 	%rd7, %r1, 4;
	add.s64 	%rd8, %rd4, %rd7;
	st.global.u32 	[%rd8], %r7;
	add.s64 	%rd9, %rd5, %rd7;
	st.global.u32 	[%rd9], %r8;
	add.s64 	%rd10, %rd6, %rd7;
	st.global.u32 	[%rd10], %r9;
$L__BB0_2:
	ret;

}
	// .globl	_Z5RelaxPiS_S_S_S_ii
.visible .entry _Z5RelaxPiS_S_S_S_ii(
	.param .u64 .ptr .align 1 _Z5RelaxPiS_S_S_S_ii_param_0,
	.param .u64 .ptr .align 1 _Z5RelaxPiS_S_S_S_ii_param_1,
	.param .u64 .ptr .align 1 _Z5RelaxPiS_S_S_S_ii_param_2,
	.param .u64 .ptr .align 1 _Z5RelaxPiS_S_S_S_ii_param_3,
	.param .u64 .ptr .align 1 _Z5RelaxPiS_S_S_S_ii_param_4,
	.param .u32 _Z5RelaxPiS_S_S_S_ii_param_5,
	.param .u32 _Z5RelaxPiS_S_S_S_ii_param_6
)
{
	.reg .pred 	%p<6>;
	.reg .b32 	%r<25>;
	.reg .b64 	%rd<23>;

	ld.param.u64 	%rd6, [_Z5RelaxPiS_S_S_S_ii_param_0];
	ld.param.u64 	%rd7, [_Z5RelaxPiS_S_S_S_ii_param_1];
	ld.param.u64 	%rd10, [_Z5RelaxPiS_S_S_S_ii_param_2];
	ld.param.u64 	%rd8, [_Z5RelaxPiS_S_S_S_ii_param_3];
	ld.param.u64 	%rd9, [_Z5RelaxPiS_S_S_S_ii_param_4];
	ld.param.u32 	%r11, [_Z5RelaxPiS_S_S_S_ii_param_5];
	ld.param.u32 	%r10, [_Z5RelaxPiS_S_S_S_ii_param_6];
	cvta.to.global.u64 	%rd1, %rd10;
	mov.u32 	%r12, %ntid.x;
	mov.u32 	%r13, %ctaid.x;
	mov.u32 	%r14, %tid.x;
	mad.lo.s32 	%r1, %r12, %r13, %r14;
	setp.ge.s32 	%p1, %r1, %r11;
	@%p1 bra 	$L__BB1_7;
	cvta.to.global.u64 	%rd11, %rd7;
	mul.wide.s32 	%rd12, %r1, 4;
	add.s64 	%rd13, %rd11, %rd12;
	ld.global.u32 	%r15, [%rd13];
	setp.ne.s32 	%p2, %r15, 1;
	@%p2 bra 	$L__BB1_7;
	cvta.to.global.u64 	%rd14, %rd8;
	add.s64 	%rd2, %rd14, %rd12;
	ld.global.u32 	%r23, [%rd2];
	ld.global.u32 	%r24, [%rd2+4];
	min.s32 	%r16, %r10, %r24;
	setp.le.s32 	%p3, %r16, %r23;
	@%p3 bra 	$L__BB1_7;
	add.s64 	%rd3, %rd1, %rd12;
	cvta.to.global.u64 	%rd4, %rd9;
	cvta.to.global.u64 	%rd5, %rd6;
$L__BB1_4:
	mul.wide.s32 	%rd17, %r23, 4;
	add.s64 	%rd18, %rd4, %rd17;
	ld.global.u32 	%r6, [%rd18];
	mul.wide.s32 	%rd19, %r6, 4;
	add.s64 	%rd20, %rd5, %rd19;
	ld.global.u32 	%r17, [%rd20];
	setp.ne.s32 	%p4, %r17, 1;
	@%p4 bra 	$L__BB1_6;
	add.s64 	%rd22, %rd1, %rd19;
	ld.global.u32 	%r18, [%rd3];
	add.s32 	%r19, %r18, 1;
	atom.global.min.s32 	%r20, [%rd22], %r19;
	ld.global.u32 	%r24, [%rd2+4];
$L__BB1_6:
	add.s32 	%r23, %r23, 1;
	min.s32 	%r21, %r10, %r24;
	setp.gt.s32 	%p5, %r21, %r23;
	@%p5 bra 	$L__BB1_4;
$L__BB1_7:
	ret;

}
	// .globl	_Z6UpdatePiS_S_ii
.visible .entry _Z6UpdatePiS_S_ii(
	.param .u64 .ptr .align 1 _Z6UpdatePiS_S_ii_param_0,
	.param .u64 .ptr .align 1 _Z6UpdatePiS_S_ii_param_1,
	.param .u64 .ptr .align 1 _Z6UpdatePiS_S_ii_param_2,
	.param .u32 _Z6UpdatePiS_S_ii_param_3,
	.param .u32 _Z6UpdatePiS_S_ii_param_4
)
{
	.reg .pred 	%p<4>;
	.reg .b32 	%r<12>;
	.reg .b64 	%rd<12>;

	ld.param.u64 	%rd3, [_Z6UpdatePiS_S_ii_param_0];
	ld.param.u64 	%rd4, [_Z6UpdatePiS_S_ii_param_1];
	ld.param.u64 	%rd5, [_Z6UpdatePiS_S_ii_param_2];
	ld.param.u32 	%r2, [_Z6UpdatePiS_S_ii_param_3];
	ld.param.u32 	%r3, [_Z6UpdatePiS_S_ii_param_4];
	mov.u32 	%r4, %ntid.x;
	mov.u32 	%r5, %ctaid.x;
	mov.u32 	%r6, %tid.x;
	mad.lo.s32 	%r1, %r4, %r5, %r6;
	setp.ge.s32 	%p1, %r1, %r3;
	@%p1 bra 	$L__BB2_4;
	cvta.to.global.u64 	%rd6, %rd4;
	cvta.to.global.u64 	%rd7, %rd3;
	mul.wide.s32 	%rd8, %r1, 4;
	add.s64 	%rd1, %rd6, %rd8;
	mov.b32 	%r7, 0;
	st.global.u32 	[%rd1], %r7;
	add.s64 	%rd2, %rd7, %rd8;
	ld.global.u32 	%r8, [%rd2];
	setp.ne.s32 	%p2, %r8, 1;
	@%p2 bra 	$L__BB2_4;
	cvta.to.global.u64 	%rd9, %rd5;
	add.s64 	%rd11, %rd9, %rd8;
	ld.global.u32 	%r9, [%rd11];
	setp.gt.s32 	%p3, %r9, %r2;
	@%p3 bra 	$L__BB2_4;
	mov.b32 	%r10, 0;
	st.global.u32 	[%rd2], %r10;
	mov.b32 	%r11, 1;
	st.global.u32 	[%rd1], %r11;
$L__BB2_4:
	ret;

}
	// .globl	_Z6reducePiS_jS_S_
.visible .entry _Z6reducePiS_jS_S_(
	.param .u64 .ptr .align 1 _Z6reducePiS_jS_S__param_0,
	.param .u64 .ptr .align 1 _Z6reducePiS_jS_S__param_1,
	.param .u32 _Z6reducePiS_jS_S__param_2,
	.param .u64 .ptr .align 1 _Z6reducePiS_jS_S__param_3,
	.param .u64 .ptr .align 1 _Z6reducePiS_jS_S__param_4
)
{
	.reg .pred 	%p<9>;
	.reg .b32 	%r<36>;
	.reg .b64 	%rd<17>;

	ld.param.u64 	%rd4, [_Z6reducePiS_jS_S__param_0];
	ld.param.u64 	%rd3, [_Z6reducePiS_jS_S__param_1];
	ld.param.u32 	%r17, [_Z6reducePiS_jS_S__param_2];
	ld.param.u64 	%rd5, [_Z6reducePiS_jS_S__param_3];
	cvta.to.global.u64 	%rd1, %rd4;
	cvta.to.global.u64 	%rd2, %rd5;
	mov.u32 	%r1, %tid.x;
	mov.u32 	%r2, %ctaid.x;
	mov.u32 	%r32, %ntid.x;
	mul.lo.s32 	%r19, %r32, %r2;
	shl.b32 	%r20, %r19, 1;
	add.s32 	%r4, %r20, %r1;
	setp.ge.u32 	%p1, %r4, %r17;
	mov.b32 	%r34, 2147483647;
	@%p1 bra 	$L__BB3_3;
	mul.wide.u32 	%rd6, %r4, 4;
	add.s64 	%rd7, %rd2, %rd6;
	ld.global.u32 	%r22, [%rd7];
	setp.ne.s32 	%p2, %r22, 1;
	@%p2 bra 	$L__BB3_3;
	add.s64 	%rd9, %rd1, %rd6;
	ld.global.u32 	%r34, [%rd9];
$L__BB3_3:
	add.s32 	%r7, %r4, %r32;
	setp.ge.u32 	%p3, %r7, %r17;
	@%p3 bra 	$L__BB3_6;
	mul.wide.u32 	%rd10, %r7, 4;
	add.s64 	%rd11, %rd2, %rd10;
	ld.global.u32 	%r23, [%rd11];
	setp.ne.s32 	%p4, %r23, 1;
	@%p4 bra 	$L__BB3_6;
	add.s64 	%rd13, %rd1, %rd10;
	ld.global.u32 	%r24, [%rd13];
	min.s32 	%r34, %r34, %r24;
$L__BB3_6:
	shl.b32 	%r25, %r1, 2;
	mov.u32 	%r26, share_mem;
	add.s32 	%r10, %r26, %r25;
	st.shared.u32 	[%r10], %r34;
	bar.sync 	0;
	setp.lt.u32 	%p5, %r32, 2;
	@%p5 bra 	$L__BB3_10;
$L__BB3_7:
	shr.u32 	%r13, %r32, 1;
	setp.ge.u32 	%p6, %r1, %r13;
	@%p6 bra 	$L__BB3_9;
	shl.b32 	%r27, %r13, 2;
	add.s32 	%r28, %r10, %r27;
	ld.shared.u32 	%r29, [%r28];
	min.s32 	%r34, %r34, %r29;
	st.shared.u32 	[%r10], %r34;
$L__BB3_9:
	bar.sync 	0;
	setp.gt.u32 	%p7, %r32, 3;
	mov.u32 	%r32, %r13;
	@%p7 bra 	$L__BB3_7;
$L__BB3_10:
	setp.ne.s32 	%p8, %r1, 0;
	@%p8 bra 	$L__BB3_12;
	cvta.to.global.u64 	%rd14, %rd3;
	mul.wide.u32 	%rd15, %r2, 4;
	add.s64 	%rd16, %rd14, %rd15;
	st.global.u32 	[%rd16], %r34;
$L__BB3_12:
	ret;

}
	// .globl	_Z10reduce_fixPiS_jjjS_S_
.visible .entry _Z10reduce_fixPiS_jjjS_S_(
	.param .u64 .ptr .align 1 _Z10reduce_fixPiS_jjjS_S__param_0,
	.param .u64 .ptr .align 1 _Z10reduce_fixPiS_jjjS_S__param_1,
	.param .u32 _Z10reduce_fixPiS_jjjS_S__param_2,
	.param .u32 _Z10reduce_fixPiS_jjjS_S__param_3,
	.param .u32 _Z10reduce_fixPiS_jjjS_S__param_4,
	.param .u64 .ptr .align 1 _Z10reduce_fixPiS_jjjS_S__param_5,
	.param .u64 .ptr .align 1 _Z10reduce_fixPiS_jjjS_S__param_6
)
{
	.reg .pred 	%p<12>;
	.reg .b32 	%r<49>;
	.reg .b64 	%rd<17>;

	ld.param.u64 	%rd5, [_Z10reduce_fixPiS_jjjS_S__param_0];
	ld.param.u64 	%rd4, [_Z10reduce_fixPiS_jjjS_S__param_1];
	ld.param.u32 	%r25, [_Z10reduce_fixPiS_jjjS_S__param_2];
	ld.param.u32 	%r26, [_Z10reduce_fixPiS_jjjS_S__param_3];
	ld.param.u32 	%r27, [_Z10reduce_fixPiS_jjjS_S__param_4];
	ld.param.u64 	%rd6, [_Z10reduce_fixPiS_jjjS_S__param_5];
	cvta.to.global.u64 	%rd1, %rd5;
	cvta.to.global.u64 	%rd2, %rd6;
	mov.u32 	%r1, %tid.x;
	setp.eq.s32 	%p1, %r27, 0;
	@%p1 bra 	$L__BB4_18;
	mov.u32 	%r2, %ctaid.x;
	mov.u32 	%r3, %ntid.x;
	mov.u32 	%r4, %nctaid.x;
	shl.b32 	%r5, %r3, 1;
	shl.b32 	%r29, %r1, 2;
	mov.u32 	%r30, share_mem;
	add.s32 	%r6, %r30, %r29;
	sub.s32 	%r31, %r26, %r3;
	add.s32 	%r7, %r31, %r1;
	add.s32 	%r8, %r3, -1;
	shl.b32 	%r32, %r31, 2;
	add.s32 	%r9, %r6, %r32;
	cvta.to.global.u64 	%rd3, %rd4;
	mov.b32 	%r42, 0;
$L__BB4_2:
	mad.lo.s32 	%r11, %r42, %r4, %r2;
	mad.lo.s32 	%r12, %r5, %r11, %r1;
	setp.ge.u32 	%p2, %r12, %r25;
	mov.b32 	%r47, 2147483647;
	@%p2 bra 	$L__BB4_5;
	mul.wide.u32 	%rd7, %r12, 4;
	add.s64 	%rd8, %rd2, %rd7;
	ld.global.u32 	%r35, [%rd8];
	setp.ne.s32 	%p3, %r35, 1;
	@%p3 bra 	$L__BB4_5;
	add.s64 	%rd10, %rd1, %rd7;
	ld.global.u32 	%r47, [%rd10];
$L__BB4_5:
	add.s32 	%r15, %r12, %r3;
	setp.ge.u32 	%p4, %r15, %r25;
	@%p4 bra 	$L__BB4_8;
	mul.wide.u32 	%rd11, %r15, 4;
	add.s64 	%rd12, %rd2, %rd11;
	ld.global.u32 	%r36, [%rd12];
	setp.ne.s32 	%p5, %r36, 1;
	@%p5 bra 	$L__BB4_8;
	add.s64 	%rd14, %rd1, %rd11;
	ld.global.u32 	%r37, [%rd14];
	min.s32 	%r47, %r47, %r37;
$L__BB4_8:
	setp.le.u32 	%p6, %r7, %r8;
	st.shared.u32 	[%r6], %r47;
	@%p6 bra 	$L__BB4_10;
	mov.b32 	%r38, 2147483647;
	st.shared.u32 	[%r9], %r38;
$L__BB4_10:
	setp.lt.u32 	%p7, %r26, 2;
	bar.sync 	0;
	@%p7 bra 	$L__BB4_15;
	mov.u32 	%r45, %r26;
$L__BB4_12:
	shr.u32 	%r20, %r45, 1;
	setp.ge.u32 	%p8, %r1, %r20;
	@%p8 bra 	$L__BB4_14;
	shl.b32 	%r39, %r20, 2;
	add.s32 	%r40, %r6, %r39;
	ld.shared.u32 	%r41, [%r40];
	min.s32 	%r47, %r47, %r41;
	st.shared.u32 	[%r6], %r47;
$L__BB4_14:
	bar.sync 	0;
	setp.gt.u32 	%p9, %r45, 3;
	mov.u32 	%r45, %r20;
	@%p9 bra 	$L__BB4_12;
$L__BB4_15:
	setp.ne.s32 	%p10, %r1, 0;
	@%p10 bra 	$L__BB4_17;
	mul.wide.u32 	%rd15, %r11, 4;
	add.s64 	%rd16, %rd3, %rd15;
	st.global.u32 	[%rd16], %r47;
$L__BB4_17:
	add.s32 	%r42, %r42, 1;
	setp.ne.s32 	%p11, %r42, %r27;
	@%p11 bra 	$L__BB4_2;
$L__BB4_18:
	ret;

}


// ===== COMPILED SASS (sm_100) =====

	.target	sm_100

	.elftype	@"ET_EXEC"


//--------------------- .note.nv.tkinfo           --------------------------
	.section	.note.nv.tkinfo,"",@"SHT_NOTE"
	.sectionflags	@"SHF_NOTE_NV_TKINFO"
	.tkinfo
        /*0018*/ 	.word	0x00000002
        /*0030*/ 	.string	""
        /*0030*/ 	.string	"ptxas"
        /*0030*/ 	.string	"Cuda compilation tools, release 13.0, V13.0.88"
        /*0030*/ 	.string	"Build cuda_13.0.r13.0/compiler.36424714_0"
        /*0030*/ 	.string	"-arch sm_100 -m 64 "



//--------------------- .note.nv.cuinfo           --------------------------
	.section	.note.nv.cuinfo,"",@"SHT_NOTE"
	.sectionflags	@"SHF_NOTE_NV_CUINFO"
        /*0018*/ 	.short	0x0002
        /*001a*/ 	.short	0x0064
        /*001c*/ 	.short	0x0082
	.zero		2


//--------------------- .nv.info                  --------------------------
	.section	.nv.info,"",@"SHT_CUDA_INFO"
	.align	4


	//----- nvinfo : EIATTR_REGCOUNT
	.align		4
        /*0000*/ 	.byte	0x04, 0x2f
        /*0002*/ 	.short	(.L_1 - .L_0)
	.align		4
.L_0:
        /*0004*/ 	.word	index@(_Z13InitializeGPUPiS_S_S_S_iii)
        /*0008*/ 	.word	0x00000010


	//----- nvinfo : EIATTR_FRAME_SIZE
	.align		4
.L_1:
        /*000c*/ 	.byte	0x04, 0x11
        /*000e*/ 	.short	(.L_3 - .L_2)
	.align		4
.L_2:
        /*0010*/ 	.word	index@(_Z13InitializeGPUPiS_S_S_S_iii)
        /*0014*/ 	.word	0x00000000


	//----- nvinfo : EIATTR_REGCOUNT
	.align		4
.L_3:
        /*0018*/ 	.byte	0x04, 0x2f
        /*001a*/ 	.short	(.L_5 - .L_4)
	.align		4
.L_4:
        /*001c*/ 	.word	index@(_Z5RelaxPiS_S_S_S_ii)
        /*0020*/ 	.word	0x00000013


	//----- nvinfo : EIATTR_FRAME_SIZE
	.align		4
.L_5:
        /*0024*/ 	.byte	0x04, 0x11
        /*0026*/ 	.short	(.L_7 - .L_6)
	.align		4
.L_6:
        /*0028*/ 	.word	index@(_Z5RelaxPiS_S_S_S_ii)
        /*002c*/ 	.word	0x00000000


	//----- nvinfo : EIATTR_REGCOUNT
	.align		4
.L_7:
        /*0030*/ 	.byte	0x04, 0x2f
        /*0032*/ 	.short	(.L_9 - .L_8)
	.align		4
.L_8:
        /*0034*/ 	.word	index@(_Z6UpdatePiS_S_ii)
        /*0038*/ 	.word	0x0000000c


	//----- nvinfo : EIATTR_FRAME_SIZE
	.align		4
.L_9:
        /*003c*/ 	.byte	0x04, 0x11
        /*003e*/ 	.short	(.L_11 - .L_10)
	.align		4
.L_10:
        /*0040*/ 	.word	index@(_Z6UpdatePiS_S_ii)
        /*0044*/ 	.word	0x00000000


	//----- nvinfo : EIATTR_REGCOUNT
	.align		4
.L_11:
        /*0048*/ 	.byte	0x04, 0x2f
        /*004a*/ 	.short	(.L_13 - .L_12)
	.align		4
.L_12:
        /*004c*/ 	.word	index@(_Z6reducePiS_jS_S_)
        /*0050*/ 	.word	0x0000000e


	//----- nvinfo : EIATTR_FRAME_SIZE
	.align		4
.L_13:
        /*0054*/ 	.byte	0x04, 0x11
        /*0056*/ 	.short	(.L_15 - .L_14)
	.align		4
.L_14:
        /*0058*/ 	.word	index@(_Z6reducePiS_jS_S_)
        /*005c*/ 	.word	0x00000000


	//----- nvinfo : EIATTR_REGCOUNT
	.align		4
.L_15:
        /*0060*/ 	.byte	0x04, 0x2f
        /*0062*/ 	.short	(.L_17 - .L_16)
	.align		4
.L_16:
        /*0064*/ 	.word	index@(_Z10reduce_fixPiS_jjjS_S_)
        /*0068*/ 	.word	0x00000012


	//----- nvinfo : EIATTR_FRAME_SIZE
	.align		4
.L_17:
        /*006c*/ 	.byte	0x04, 0x11
        /*006e*/ 	.short	(.L_19 - .L_18)
	.align		4
.L_18:
        /*0070*/ 	.word	index@(_Z10reduce_fixPiS_jjjS_S_)
        /*0074*/ 	.word	0x00000000


	//----- nvinfo : EIATTR_MIN_STACK_SIZE
	.align		4
.L_19:
        /*0078*/ 	.byte	0x04, 0x12
        /*007a*/ 	.short	(.L_21 - .L_20)
	.align		4
.L_20:
        /*007c*/ 	.word	index@(_Z10reduce_fixPiS_jjjS_S_)
        /*0080*/ 	.word	0x00000000


	//----- nvinfo : EIATTR_MIN_STACK_SIZE
	.align		4
.L_21:
        /*0084*/ 	.byte	0x04, 0x12
        /*0086*/ 	.short	(.L_23 - .L_22)
	.align		4
.L_22:
        /*0088*/ 	.word	index@(_Z6reducePiS_jS_S_)
        /*008c*/ 	.word	0x00000000


	//----- nvinfo : EIATTR_MIN_STACK_SIZE
	.align		4
.L_23:
        /*0090*/ 	.byte	0x04, 0x12
        /*0092*/ 	.short	(.L_25 - .L_24)
	.align		4
.L_24:
        /*0094*/ 	.word	index@(_Z6UpdatePiS_S_ii)
        /*0098*/ 	.word	0x00000000


	//----- nvinfo : EIATTR_MIN_STACK_SIZE
	.align		4
.L_25:
        /*009c*/ 	.byte	0x04, 0x12
        /*009e*/ 	.short	(.L_27 - .L_26)
	.align		4
.L_26:
        /*00a0*/ 	.word	index@(_Z5RelaxPiS_S_S_S_ii)
        /*00a4*/ 	.word	0x00000000


	//----- nvinfo : EIATTR_MIN_STACK_SIZE
	.align		4
.L_27:
        /*00a8*/ 	.byte	0x04, 0x12
        /*00aa*/ 	.short	(.L_29 - .L_28)
	.align		4
.L_28:
        /*00ac*/ 	.word	index@(_Z13InitializeGPUPiS_S_S_S_iii)
        /*00b0*/ 	.word	0x00000000
.L_29:


//--------------------- .nv.compat                --------------------------
	.section	.nv.compat,"",@"SHT_CUDA_COMPAT_INFO"
	.align	4
        /*0000*/ 	.byte	0x02, 0x09, 0x00, 0x00, 0x02, 0x02, 0x01, 0x00, 0x02, 0x05, 0x05, 0x00, 0x03, 0x07, 0x01, 0x01
        /*0010*/ 	.byte	0x02, 0x03, 0x00, 0x00, 0x02, 0x06, 0x01, 0x00, 0x04, 0x0b, 0x08, 0x00, 0x09, 0x00, 0x00, 0x00
        /*0020*/ 	.byte	0x00, 0x00, 0x00, 0x00


//--------------------- .nv.info._Z10reduce_fixPiS_jjjS_S_ --------------------------
	.section	.nv.info._Z10reduce_fixPiS_jjjS_S_,"",@"SHT_CUDA_INFO"
	.sectionflags	@""
	.align	4


	//----- nvinfo : EIATTR_CUDA_API_VERSION
	.align		4
        /*0000*/ 	.byte	0x04, 0x37
        /*0002*/ 	.short	(.L_31 - .L_30)
.L_30:
        /*0004*/ 	.word	0x00000082


	//----- nvinfo : EIATTR_KPARAM_INFO
	.align		4
.L_31:
        /*0008*/ 	.byte	0x04, 0x17
        /*000a*/ 	.short	(.L_33 - .L_32)
.L_32:
        /*000c*/ 	.word	0x00000000
        /*0010*/ 	.short	0x0006
        /*0012*/ 	.short	0x0028
        /*0014*/ 	.byte	0x00, 0xf5, 0x21, 0x00


	//----- nvinfo : EIATTR_KPARAM_INFO
	.align		4
.L_33:
        /*0018*/ 	.byte	0x04, 0x17
        /*001a*/ 	.short	(.L_35 - .L_34)
.L_34:
        /*001c*/ 	.word	0x00000000
        /*0020*/ 	.short	0x0005
        /*0022*/ 	.short	0x0020
        /*0024*/ 	.byte	0x00, 0xf5, 0x21, 0x00


	//----- nvinfo : EIATTR_KPARAM_INFO
	.align		4
.L_35:
        /*0028*/ 	.byte	0x04, 0x17
        /*002a*/ 	.short	(.L_37 - .L_36)
.L_36:
        /*002c*/ 	.word	0x00000000
        /*0030*/ 	.short	0x0004
        /*0032*/ 	.short	0x0018
        /*0034*/ 	.byte	0x00, 0xf0, 0x11, 0x00


	//----- nvinfo : EIATTR_KPARAM_INFO
	.align		4
.L_37:
        /*0038*/ 	.byte	0x04, 0x17
        /*003a*/ 	.short	(.L_39 - .L_38)
.L_38:
        /*003c*/ 	.word	0x00000000
        /*0040*/ 	.short	0x0003
        /*0042*/ 	.short	0x0014
        /*0044*/ 	.byte	0x00, 0xf0, 0x11, 0x00


	//----- nvinfo : EIATTR_KPARAM_INFO
	.align		4
.L_39:
        /*0048*/ 	.byte	0x04, 0x17
        /*004a*/ 	.short	(.L_41 - .L_40)
.L_40:
        /*004c*/ 	.word	0x00000000
        /*0050*/ 	.short	0x0002
        /*0052*/ 	.short	0x0010
        /*0054*/ 	.byte	0x00, 0xf0, 0x11, 0x00


	//----- nvinfo : EIATTR_KPARAM_INFO
	.align		4
.L_41:
        /*0058*/ 	.byte	0x04, 0x17
        /*005a*/ 	.short	(.L_43 - .L_42)
.L_42:
        /*005c*/ 	.word	0x00000000
        /*0060*/ 	.short	0x0001
        /*0062*/ 	.short	0x0008
        /*0064*/ 	.byte	0x00, 0xf5, 0x21, 0x00


	//----- nvinfo : EIATTR_KPARAM_INFO
	.align		4
.L_43:
        /*0068*/ 	.byte	0x04, 0x17
        /*006a*/ 	.short	(.L_45 - .L_44)
.L_44:
        /*006c*/ 	.word	0x00000000
        /*0070*/ 	.short	0x0000
        /*0072*/ 	.short	0x0000
        /*0074*/ 	.byte	0x00, 0xf5, 0x21, 0x00


	//----- nvinfo : EIATTR_SPARSE_MMA_MASK
	.align		4
.L_45:
        /*0078*/ 	.byte	0x03, 0x50
        /*007a*/ 	.short	0x0000


	//----- nvinfo : EIATTR_MAXREG_COUNT
	.align		4
        /*007c*/ 	.byte	0x03, 0x1b
        /*007e*/ 	.short	0x00ff


	//----- nvinfo : EIATTR_NUM_BARRIERS
	.align		4
        /*0080*/ 	.byte	0x02, 0x4c
        /*0082*/ 	.byte	0x01
	.zero		1


	//----- nvinfo : EIATTR_MERCURY_ISA_VERSION
	.align		4
        /*0084*/ 	.byte	0x03, 0x5f
        /*0086*/ 	.short	0x0101


	//----- nvinfo : EIATTR_VRC_CTA_INIT_COUNT
	.align		4
        /*0088*/ 	.byte	0x02, 0x4a
	.zero		1
	.zero		1


	//----- nvinfo : EIATTR_EXIT_INSTR_OFFSETS
	.align		4
        /*008c*/ 	.byte	0x04, 0x1c
        /*008e*/ 	.short	(.L_47 - .L_46)


	//   ....[0]....
.L_46:
        /*0090*/ 	.word	0x00000030


	//   ....[1]....
        /*0094*/ 	.word	0x000004e0


	//----- nvinfo : EIATTR_CRS_STACK_SIZE
	.align		4
.L_47:
        /*0098*/ 	.byte	0x04, 0x1e
        /*009a*/ 	.short	(.L_49 - .L_48)
.L_48:
        /*009c*/ 	.word	0x00000000


	//----- nvinfo : EIATTR_CBANK_PARAM_SIZE
	.align		4
.L_49:
        /*00a0*/ 	.byte	0x03, 0x19
        /*00a2*/ 	.short	0x0030


	//----- nvinfo : EIATTR_PARAM_CBANK
	.align		4
        /*00a4*/ 	.byte	0x04, 0x0a
        /*00a6*/ 	.short	(.L_51 - .L_50)
	.align		4
.L_50:
        /*00a8*/ 	.word	index@(.nv.constant0._Z10reduce_fixPiS_jjjS_S_)
        /*00ac*/ 	.short	0x0380
        /*00ae*/ 	.short	0x0030


	//----- nvinfo : EIATTR_SW_WAR
	.align		4
.L_51:
        /*00b0*/ 	.byte	0x04, 0x36
        /*00b2*/ 	.short	(.L_53 - .L_52)
.L_52:
        /*00b4*/ 	.word	0x00000008
.L_53:


//--------------------- .nv.info._Z6reducePiS_jS_S_ --------------------------
	.section	.nv.info._Z6reducePiS_jS_S_,"",@"SHT_CUDA_INFO"
	.sectionflags	@""
	.align	4


	//----- nvinfo : EIATTR_CUDA_API_VERSION
	.align		4
        /*0000*/ 	.byte	0x04, 0x37
        /*0002*/ 	.short	(.L_55 - .L_54)
.L_54:
        /*0004*/ 	.word	0x00000082


	//----- nvinfo : EIATTR_KPARAM_INFO
	.align		4
.L_55:
        /*0008*/ 	.byte	0x04, 0x17
        /*000a*/ 	.short	(.L_57 - .L_56)
.L_56:
        /*000c*/ 	.word	0x00000000
        /*0010*/ 	.short	0x0004
        /*0012*/ 	.short	0x0020
        /*0014*/ 	.byte	0x00, 0xf5, 0x21, 0x00


	//----- nvinfo : EIATTR_KPARAM_INFO
	.align		4
.L_57:
        /*0018*/ 	.byte	0x04, 0x17
        /*001a*/ 	.short	(.L_59 - .L_58)
.L_58:
        /*001c*/ 	.word	0x00000000
        /*0020*/ 	.short	0x0003
        /*0022*/ 	.short	0x0018
        /*0024*/ 	.byte	0x00, 0xf5, 0x21, 0x00


	//----- nvinfo : EIATTR_KPARAM_INFO
	.align		4
.L_59:
        /*0028*/ 	.byte	0x04, 0x17
        /*002a*/ 	.short	(.L_61 - .L_60)
.L_60:
        /*002c*/ 	.word	0x00000000
        /*0030*/ 	.short	0x0002
        /*0032*/ 	.short	0x0010
        /*0034*/ 	.byte	0x00, 0xf0, 0x11, 0x00


	//----- nvinfo : EIATTR_KPARAM_INFO
	.align		4
.L_61:
        /*0038*/ 	.byte	0x04, 0x17
        /*003a*/ 	.short	(.L_63 - .L_62)
.L_62:
        /*003c*/ 	.word	0x00000000
        /*0040*/ 	.short	0x0001
        /*0042*/ 	.short	0x0008
        /*0044*/ 	.byte	0x00, 0xf5, 0x21, 0x00


	//----- nvinfo : EIATTR_KPARAM_INFO
	.align		4
.L_63:
        /*0048*/ 	.byte	0x04, 0x17
        /*004a*/ 	.short	(.L_65 - .L_64)
.L_64:
        /*004c*/ 	.word	0x00000000
        /*0050*/ 	.short	0x0000
        /*0052*/ 	.short	0x0000
        /*0054*/ 	.byte	0x00, 0xf5, 0x21, 0x00


	//----- nvinfo : EIATTR_SPARSE_MMA_MASK
	.align		4
.L_65:
        /*0058*/ 	.byte	0x03, 0x50
        /*005a*/ 	.short	0x0000


	//----- nvinfo : EIATTR_MAXREG_COUNT
	.align		4
        /*005c*/ 	.byte	0x03, 0x1b
        /*005e*/ 	.short	0x00ff


	//----- nvinfo : EIATTR_NUM_BARRIERS
	.align		4
        /*0060*/ 	.byte	0x02, 0x4c
        /*0062*/ 	.byte	0x01
	.zero		1


	//----- nvinfo : EIATTR_MERCURY_ISA_VERSION
	.align		4
        /*0064*/ 	.byte	0x03, 0x5f
        /*0066*/ 	.short	0x0101


	//----- nvinfo : EIATTR_VRC_CTA_INIT_COUNT
	.align		4
        /*0068*/ 	.byte	0x02, 0x4a
	.zero		1
	.zero		1


	//----- nvinfo : EIATTR_EXIT_INSTR_OFFSETS
	.align		4
        /*006c*/ 	.byte	0x04, 0x1c
        /*006e*/ 	.short	(.L_67 - .L_66)


	//   ....[0]....
.L_66:
        /*0070*/ 	.word	0x00000370


	//   ....[1]....
        /*0074*/ 	.word	0x000003b0


	//----- nvinfo : EIATTR_CRS_STACK_SIZE
	.align		4
.L_67:
        /*0078*/ 	.byte	0x04, 0x1e
        /*007a*/ 	.short	(.L_69 - .L_68)
.L_68:
        /*007c*/ 	.word	0x00000000


	//----- nvinfo : EIATTR_CBANK_PARAM_SIZE
	.align		4
.L_69:
        /*0080*/ 	.byte	0x03, 0x19
        /*0082*/ 	.short	0x0028


	//----- nvinfo : EIATTR_PARAM_CBANK
	.align		4
        /*0084*/ 	.byte	0x04, 0x0a
        /*0086*/ 	.short	(.L_71 - .L_70)
	.align		4
.L_70:
        /*0088*/ 	.word	index@(.nv.constant0._Z6reducePiS_jS_S_)
        /*008c*/ 	.short	0x0380
        /*008e*/ 	.short	0x0028


	//----- nvinfo : EIATTR_SW_WAR
	.align		4
.L_71:
        /*0090*/ 	.byte	0x04, 0x36
        /*0092*/ 	.short	(.L_73 - .L_72)
.L_72:
        /*0094*/ 	.word	0x00000008
.L_73:


//--------------------- .nv.info._Z6UpdatePiS_S_ii --------------------------
	.section	.nv.info._Z6UpdatePiS_S_ii,"",@"SHT_CUDA_INFO"
	.sectionflags	@""
	.align	4


	//----- nvinfo : EIATTR_CUDA_API_VERSION
	.align		4
        /*0000*/ 	.byte	0x04, 0x37
        /*0002*/ 	.short	(.L_75 - .L_74)
.L_74:
        /*0004*/ 	.word	0x00000082


	//----- nvinfo : EIATTR_KPARAM_INFO
	.align		4
.L_75:
        /*0008*/ 	.byte	0x04, 0x17
        /*000a*/ 	.short	(.L_77 - .L_76)
.L_76:
        /*000c*/ 	.word	0x00000000
        /*0010*/ 	.short	0x0004
        /*0012*/ 	.short	0x001c
        /*0014*/ 	.byte	0x00, 0xf0, 0x11, 0x00


	//----- nvinfo : EIATTR_KPARAM_INFO
	.align		4
.L_77:
        /*0018*/ 	.byte	0x04, 0x17
        /*001a*/ 	.short	(.L_79 - .L_78)
.L_78:
        /*001c*/ 	.word	0x00000000
        /*0020*/ 	.short	0x0003
        /*0022*/ 	.short	0x0018
        /*0024*/ 	.byte	0x00, 0xf0, 0x11, 0x00


	//----- nvinfo : EIATTR_KPARAM_INFO
	.align		4
.L_79:
        /*0028*/ 	.byte	0x04, 0x17
        /*002a*/ 	.short	(.L_81 - .L_80)
.L_80:
        /*002c*/ 	.word	0x00000000
        /*0030*/ 	.short	0x0002
        /*0032*/ 	.short	0x0010
        /*0034*/ 	.byte	0x00, 0xf5, 0x21, 0x00


	//----- nvinfo : EIATTR_KPARAM_INFO
	.align		4
.L_81:
        /*0038*/ 	.byte	0x04, 0x17
        /*003a*/ 	.short	(.L_83 - .L_82)
.L_82:
        /*003c*/ 	.word	0x00000000
        /*0040*/ 	.short	0x0001
        /*0042*/ 	.short	0x0008
        /*0044*/ 	.byte	0x00, 0xf5, 0x21, 0x00


	//----- nvinfo : EIATTR_KPARAM_INFO
	.align		4
.L_83:
        /*0048*/ 	.byte	0x04, 0x17
        /*004a*/ 	.short	(.L_85 - .L_84)
.L_84:
        /*004c*/ 	.word	0x00000000
        /*0050*/ 	.short	0x0000
        /*0052*/ 	.short	0x0000
        /*0054*/ 	.byte	0x00, 0xf5, 0x21, 0x00


	//----- nvinfo : EIATTR_SPARSE_MMA_MASK
	.align		4
.L_85:
        /*0058*/ 	.byte	0x03, 0x50
        /*005a*/ 	.short	0x0000


	//----- nvinfo : EIATTR_MAXREG_COUNT
	.align		4
        /*005c*/ 	.byte	0x03, 0x1b
        /*005e*/ 	.short	0x00ff


	//----- nvinfo : EIATTR_MERCURY_ISA_VERSION
	.align		4
        /*0060*/ 	.byte	0x03, 0x5f
        /*0062*/ 	.short	0x0101


	//----- nvinfo : EIATTR_VRC_CTA_INIT_COUNT
	.align		4
        /*0064*/ 	.byte	0x02, 0x4a
	.zero		1
	.zero		1


	//----- nvinfo : EIATTR_EXIT_INSTR_OFFSETS
	.align		4
        /*0068*/ 	.byte	0x04, 0x1c
        /*006a*/ 	.short	(.L_87 - .L_86)


	//   ....[0]....
.L_86:
        /*006c*/ 	.word	0x00000070


	//   ....[1]....
        /*0070*/ 	.word	0x00000100


	//   ....[2]....
        /*0074*/ 	.word	0x00000160


	//   ....[3]....
        /*0078*/ 	.word	0x000001a0


	//----- nvinfo : EIATTR_CBANK_PARAM_SIZE
	.align		4
.L_87:
        /*007c*/ 	.byte	0x03, 0x19
        /*007e*/ 	.short	0x0020


	//----- nvinfo : EIATTR_PARAM_CBANK
	.align		4
        /*0080*/ 	.byte	0x04, 0x0a
        /*0082*/ 	.short	(.L_89 - .L_88)
	.align		4
.L_88:
        /*0084*/ 	.word	index@(.nv.constant0._Z6UpdatePiS_S_ii)
        /*0088*/ 	.short	0x0380
        /*008a*/ 	.short	0x0020


	//----- nvinfo : EIATTR_SW_WAR
	.align		4
.L_89:
        /*008c*/ 	.byte	0x04, 0x36
        /*008e*/ 	.short	(.L_91 - .L_90)
.L_90:
        /*0090*/ 	.word	0x00000008
.L_91:


//--------------------- .nv.info._Z5RelaxPiS_S_S_S_ii --------------------------
	.section	.nv.info._Z5RelaxPiS_S_S_S_ii,"",@"SHT_CUDA_INFO"
	.sectionflags	@""
	.align	4


	//----- nvinfo : EIATTR_CUDA_API_VERSION
	.align		4
        /*0000*/ 	.byte	0x04, 0x37
        /*0002*/ 	.short	(.L_93 - .L_92)
.L_92:
        /*0004*/ 	.word	0x00000082


	//----- nvinfo : EIATTR_KPARAM_INFO
	.align		4
.L_93:
        /*0008*/ 	.byte	0x04, 0x17
        /*000a*/ 	.short	(.L_95 - .L_94)
.L_94:
        /*000c*/ 	.word	0x00000000
        /*0010*/ 	.short	0x0006
        /*0012*/ 	.short	0x002c
        /*0014*/ 	.byte	0x00, 0xf0, 0x11, 0x00


	//----- nvinfo : EIATTR_KPARAM_INFO
	.align		4
.L_95:
        /*0018*/ 	.byte	0x04, 0x17
        /*001a*/ 	.short	(.L_97 - .L_96)
.L_96:
        /*001c*/ 	.word	0x00000000
        /*0020*/ 	.short	0x0005
        /*0022*/ 	.short	0x0028
        /*0024*/ 	.byte	0x00, 0xf0, 0x11, 0x00


	//----- nvinfo : EIATTR_KPARAM_INFO
	.align		4
.L_97:
        /*0028*/ 	.byte	0x04, 0x17
        /*002a*/ 	.short	(.L_99 - .L_98)
.L_98:
        /*002c*/ 	.word	0x00000000
        /*0030*/ 	.short	0x0004
        /*0032*/ 	.short	0x0020
        /*0034*/ 	.byte	0x00, 0xf5, 0x21, 0x00


	//----- nvinfo : EIATTR_KPARAM_INFO
	.align		4
.L_99:
        /*0038*/ 	.byte	0x04, 0x17
        /*003a*/ 	.short	(.L_101 - .L_100)
.L_100:
        /*003c*/ 	.word	0x00000000
        /*0040*/ 	.short	0x0003
        /*0042*/ 	.short	0x0018
        /*0044*/ 	.byte	0x00, 0xf5, 0x21, 0x00


	//----- nvinfo : EIATTR_KPARAM_INFO
	.align		4
.L_101:
        /*0048*/ 	.byte	0x04, 0x17
        /*004a*/ 	.short	(.L_103 - .L_102)
.L_102:
        /*004c*/ 	.word	0x00000000
        /*0050*/ 	.short	0x0002
        /*0052*/ 	.short	0x0010
        /*0054*/ 	.byte	0x00, 0xf5, 0x21, 0x00


	//----- nvinfo : EIATTR_KPARAM_INFO
	.align		4
.L_103:
        /*0058*/ 	.byte	0x04, 0x17
        /*005a*/ 	.short	(.L_105 - .L_104)
.L_104:
        /*005c*/ 	.word	0x00000000
        /*0060*/ 	.short	0x0001
        /*0062*/ 	.short	0x0008
        /*0064*/ 	.byte	0x00, 0xf5, 0x21, 0x00


	//----- nvinfo : EIATTR_KPARAM_INFO
	.align		4
.L_105:
        /*0068*/ 	.byte	0x04, 0x17
        /*006a*/ 	.short	(.L_107 - .L_106)
.L_106:
        /*006c*/ 	.word	0x00000000
        /*0070*/ 	.short	0x0000
        /*0072*/ 	.short	0x0000
        /*0074*/ 	.byte	0x00, 0xf5, 0x21, 0x00


	//----- nvinfo : EIATTR_SPARSE_MMA_MASK
	.align		4
.L_107:
        /*0078*/ 	.byte	0x03, 0x50
        /*007a*/ 	.short	0x0000


	//----- nvinfo : EIATTR_MAXREG_COUNT
	.align		4
        /*007c*/ 	.byte	0x03, 0x1b
        /*007e*/ 	.short	0x00ff


	//----- nvinfo : EIATTR_MERCURY_ISA_VERSION
	.align		4
        /*0080*/ 	.byte	0x03, 0x5f
        /*0082*/ 	.short	0x0101


	//----- nvinfo : EIATTR_VRC_CTA_INIT_COUNT
	.align		4
        /*0084*/ 	.byte	0x02, 0x4a
	.zero		1
	.zero		1


	//----- nvinfo : EIATTR_EXIT_INSTR_OFFSETS
	.align		4
        /*0088*/ 	.byte	0x04, 0x1c
        /*008a*/ 	.short	(.L_109 - .L_108)


	//   ....[0]....
.L_108:
        /*008c*/ 	.word	0x00000070


	//   ....[1]....
        /*0090*/ 	.word	0x000000d0


	//   ....[2]....
        /*0094*/ 	.word	0x00000150


	//   ....[3]....
        /*0098*/ 	.word	0x000002e0


	//----- nvinfo : EIATTR_CRS_STACK_SIZE
	.align		4
.L_109:
        /*009c*/ 	.byte	0x04, 0x1e
        /*009e*/ 	.short	(.L_111 - .L_110)
.L_110:
        /*00a0*/ 	.word	0x00000000


	//----- nvinfo : EIATTR_CBANK_PARAM_SIZE
	.align		4
.L_111:
        /*00a4*/ 	.byte	0x03, 0x19
        /*00a6*/ 	.short	0x0030


	//----- nvinfo : EIATTR_PARAM_CBANK
	.align		4
        /*00a8*/ 	.byte	0x04, 0x0a
        /*00aa*/ 	.short	(.L_113 - .L_112)
	.align		4
.L_112:
        /*00ac*/ 	.word	index@(.nv.constant0._Z5RelaxPiS_S_S_S_ii)
        /*00b0*/ 	.short	0x0380
        /*00b2*/ 	.short	0x0030


	//----- nvinfo : EIATTR_SW_WAR
	.align		4
.L_113:
        /*00b4*/ 	.byte	0x04, 0x36
        /*00b6*/ 	.short	(.L_115 - .L_114)
.L_114:
        /*00b8*/ 	.word	0x00000008
.L_115:


//--------------------- .nv.info._Z13InitializeGPUPiS_S_S_S_iii --------------------------
	.section	.nv.info._Z13InitializeGPUPiS_S_S_S_iii,"",@"SHT_CUDA_INFO"
	.sectionflags	@""
	.align	4


	//----- nvinfo : EIATTR_CUDA_API_VERSION
	.align		4
        /*0000*/ 	.byte	0x04, 0x37
        /*0002*/ 	.short	(.L_117 - .L_116)
.L_116:
        /*0004*/ 	.word	0x00000082


	//----- nvinfo : EIATTR_KPARAM_INFO
	.align		4
.L_117:
        /*0008*/ 	.byte	0x04, 0x17
        /*000a*/ 	.short	(.L_119 - .L_118)
.L_118:
        /*000c*/ 	.word	0x00000000
        /*0010*/ 	.short	0x0007
        /*0012*/ 	.short	0x0030
        /*0014*/ 	.byte	0x00, 0xf0, 0x11, 0x00


	//----- nvinfo : EIATTR_KPARAM_INFO
	.align		4
.L_119:
        /*0018*/ 	.byte	0x04, 0x17
        /*001a*/ 	.short	(.L_121 - .L_120)
.L_120:
        /*001c*/ 	.word	0x00000000
        /*0020*/ 	.short	0x0006
        /*0022*/ 	.short	0x002c
        /*0024*/ 	.byte	0x00, 0xf0, 0x11, 0x00


	//----- nvinfo : EIATTR_KPARAM_INFO
	.align		4
.L_121:
        /*0028*/ 	.byte	0x04, 0x17
        /*002a*/ 	.short	(.L_123 - .L_122)
.L_122:
        /*002c*/ 	.word	0x00000000
        /*0030*/ 	.short	0x0005
        /*0032*/ 	.short	0x0028
        /*0034*/ 	.byte	0x00, 0xf0, 0x11, 0x00


	//----- nvinfo : EIATTR_KPARAM_INFO
	.align		4
.L_123:
        /*0038*/ 	.byte	0x04, 0x17
        /*003a*/ 	.short	(.L_125 - .L_124)
.L_124:
        /*003c*/ 	.word	0x00000000
        /*0040*/ 	.short	0x0004
        /*0042*/ 	.short	0x0020
        /*0044*/ 	.byte	0x00, 0xf5, 0x21, 0x00


	//----- nvinfo : EIATTR_KPARAM_INFO
	.align		4
.L_125:
        /*0048*/ 	.byte	0x04, 0x17
        /*004a*/ 	.short	(.L_127 - .L_126)
.L_126:
        /*004c*/ 	.word	0x00000000
        /*0050*/ 	.short	0x0003
        /*0052*/ 	.short	0x0018
        /*0054*/ 	.byte	0x00, 0xf5, 0x21, 0x00


	//----- nvinfo : EIATTR_KPARAM_INFO
	.align		4
.L_127:
        /*0058*/ 	.byte	0x04, 0x17
        /*005a*/ 	.short	(.L_129 - .L_128)
.L_128:
        /*005c*/ 	.word	0x00000000
        /*0060*/ 	.short	0x0002
        /*0062*/ 	.short	0x0010
        /*0064*/ 	.byte	0x00, 0xf5, 0x21, 0x00


	//----- nvinfo : EIATTR_KPARAM_INFO
	.align		4
.L_129:
        /*0068*/ 	.byte	0x04, 0x17
        /*006a*/ 	.short	(.L_131 - .L_130)
.L_130:
        /*006c*/ 	.word	0x00000000
        /*0070*/ 	.short	0x0001
        /*0072*/ 	.short	0x0008
        /*0074*/ 	.byte	0x00, 0xf5, 0x21, 0x00


	//----- nvinfo : EIATTR_KPARAM_INFO
	.align		4
.L_131:
        /*0078*/ 	.byte	0x04, 0x17
        /*007a*/ 	.short	(.L_133 - .L_132)
.L_132:
        /*007c*/ 	.word	0x00000000
        /*0080*/ 	.short	0x0000
        /*0082*/ 	.short	0x0000
        /*0084*/ 	.byte	0x00, 0xf5, 0x21, 0x00


	//----- nvinfo : EIATTR_SPARSE_MMA_MASK
	.align		4
.L_133:
        /*0088*/ 	.byte	0x03, 0x50
        /*008a*/ 	.short	0x0000


	//----- nvinfo : EIATTR_MAXREG_COUNT
	.align		4
        /*008c*/ 	.byte	0x03, 0x1b
        /*008e*/ 	.short	0x00ff


	//----- nvinfo : EIATTR_MERCURY_ISA_VERSION
	.align		4
        /*0090*/ 	.byte	0x03, 0x5f
        /*0092*/ 	.short	0x0101


	//----- nvinfo : EIATTR_VRC_CTA_INIT_COUNT
	.align		4
        /*0094*/ 	.byte	0x02, 0x4a
	.zero		1
	.zero		1


	//----- nvinfo : EIATTR_EXIT_INSTR_OFFSETS
	.align		4
        /*0098*/ 	.byte	0x04, 0x1c
        /*009a*/ 	.short	(.L_135 - .L_134)


	//   ....[0]....
.L_134:
        /*009c*/ 	.word	0x00000070


	//   ....[1]....
        /*00a0*/ 	.word	0x00000180


	//----- nvinfo : EIATTR_CBANK_PARAM_SIZE
	.align		4
.L_135:
        /*00a4*/ 	.byte	0x03, 0x19
        /*00a6*/ 	.short	0x0034


	//----- nvinfo : EIATTR_PARAM_CBANK
	.align		4
        /*00a8*/ 	.byte	0x04, 0x0a
        /*00aa*/ 	.short	(.L_137 - .L_136)
	.align		4
.L_136:
        /*00ac*/ 	.word	index@(.nv.constant0._Z13InitializeGPUPiS_S_S_S_iii)
        /*00b0*/ 	.short	0x0380
        /*00b2*/ 	.short	0x0034


	//----- nvinfo : EIATTR_SW_WAR
	.align		4
.L_137:
        /*00b4*/ 	.byte	0x04, 0x36
        /*00b6*/ 	.short	(.L_139 - .L_138)
.L_138:
        /*00b8*/ 	.word	0x00000008
.L_139:


//--------------------- .nv.callgraph             --------------------------
	.section	.nv.callgraph,"",@"SHT_CUDA_CALLGRAPH"
	.align	4
	.sectionentsize	8
	.align		4
        /*0000*/ 	.word	0x00000000
	.align		4
        /*0004*/ 	.word	0xffffffff
	.align		4
        /*0008*/ 	.word	0x00000000
	.align		4
        /*000c*/ 	.word	0xfffffffe
	.align		4
        /*0010*/ 	.word	0x00000000
	.align		4
        /*0014*/ 	.word	0xfffffffd
	.align		4
        /*0018*/ 	.word	0x00000000
	.align		4
        /*001c*/ 	.word	0xfffffffc


//--------------------- .text._Z10reduce_fixPiS_jjjS_S_ --------------------------
	.section	.text._Z10reduce_fixPiS_jjjS_S_,"ax",@progbits
	.align	128
        .global         _Z10reduce_fixPiS_jjjS_S_
        .type           _Z10reduce_fixPiS_jjjS_S_,@function
        .size           _Z10reduce_fixPiS_jjjS_S_,(.L_x_21 - _Z10reduce_fixPiS_jjjS_S_)
        .other          _Z10reduce_fixPiS_jjjS_S_,@"STO_CUDA_ENTRY STV_DEFAULT"
_Z10reduce_fixPiS_jjjS_S_:
.text._Z10reduce_fixPiS_jjjS_S_:
[----:B------:R-:W-:Y:S01]  /*0000*/  LDC R1, c[0x0][0x37c] ;  /* 0x0000df00ff017b82 */ /* 0x000fe20000000800 */
[----:B------:R-:W0:Y:S02]  /*0010*/  LDCU UR4, c[0x0][0x398] ;  /* 0x00007300ff0477ac */ /* 0x000e240008000800 */
[----:B0-----:R-:W-:-:S13]  /*0020*/  ISETP.NE.AND P0, PT, RZ, UR4, PT ;  /* 0x00000004ff007c0c */ /* 0x001fda000bf05270 */
[----:B------:R-:W-:Y:S05]  /*0030*/  @!P0 EXIT ;  /* 0x000000000000894d */ /* 0x000fea0003800000 */
[----:B------:R-:W0:Y:S01]  /*0040*/  S2R R0, SR_TID.X ;  /* 0x0000000000007919 */ /* 0x000e220000002100 */
[----:B------:R-:W1:Y:S01]  /*0050*/  LDC R4, c[0x0][0x394] ;  /* 0x0000e500ff047b82 */ /* 0x000e620000000800 */
[----:B------:R-:W2:Y:S01]  /*0060*/  LDCU UR8, c[0x0][0x360] ;  /* 0x00006c00ff0877ac */ /* 0x000ea20008000800 */
[----:B------:R-:W-:Y:S01]  /*0070*/  IMAD.MOV.U32 R5, RZ, RZ, RZ ;  /* 0x000000ffff057224 */ /* 0x000fe200078e00ff */
[----:B------:R-:W-:Y:S01]  /*0080*/  UMOV UR4, 0x400 ;  /* 0x0000040000047882 */ /* 0x000fe20000000000 */
[----:B------:R-:W3:Y:S04]  /*0090*/  LDCU.64 UR10, c[0x0][0x358] ;  /* 0x00006b00ff0a77ac */ /* 0x000ee80008000a00 */
[----:B------:R-:W4:Y:S08]  /*00a0*/  S2UR UR5, SR_CgaCtaId ;  /* 0x00000000000579c3 */ /* 0x000f300000008800 */
[----:B------:R-:W0:Y:S01]  /*00b0*/  S2UR UR7, SR_CTAID.X ;  /* 0x00000000000779c3 */ /* 0x000e220000002500 */
[----:B--2---:R-:W-:-:S07]  /*00c0*/  UIADD3 UR6, UPT, UPT, UR8, -0x1, URZ ;  /* 0xffffffff08067890 */ /* 0x004fce000fffe0ff */
[----:B------:R-:W2:Y:S01]  /*00d0*/  LDC R2, c[0x0][0x370] ;  /* 0x0000dc00ff027b82 */ /* 0x000ea20000000800 */
[----:B-1----:R-:W-:-:S04]  /*00e0*/  VIADD R4, R4, -UR8 ;  /* 0x8000000804047c36 */ /* 0x002fc80008000000 */
[----:B0-----:R-:W-:Y:S01]  /*00f0*/  IMAD.IADD R3, R4, 0x1, R0 ;  /* 0x0000000104037824 */ /* 0x001fe200078e0200 */
[----:B----4-:R-:W-:Y:S02]  /*0100*/  ULEA UR4, UR5, UR4, 0x18 ;  /* 0x0000000405047291 */ /* 0x010fe4000f8ec0ff */
[----:B------:R-:W-:Y:S02]  /*0110*/  USHF.L.U32 UR5, UR8, 0x1, URZ ;  /* 0x0000000108057899 */ /* 0x000fe400080006ff */
[----:B------:R-:W-:Y:S02]  /*0120*/  ISETP.GT.U32.AND P0, PT, R3, UR6, PT ;  /* 0x0000000603007c0c */ /* 0x000fe4000bf04070 */
[----:B------:R-:W-:-:S04]  /*0130*/  LEA R3, R0, UR4, 0x2 ;  /* 0x0000000400037c11 */ /* 0x000fc8000f8e10ff */
[----:B---3--:R-:W-:-:S07]  /*0140*/  LEA R4, R4, R3, 0x2 ;  /* 0x0000000304047211 */ /* 0x008fce00078e10ff */
.L_x_6:
[----:B0-----:R-:W0:Y:S01]  /*0150*/  LDCU UR4, c[0x0][0x390] ;  /* 0x00007200ff0477ac */ /* 0x001e220008000800 */
[----:B--2---:R-:W-:Y:S01]  /*0160*/  IMAD R7, R2, R5, UR7 ;  /* 0x0000000702077e24 */ /* 0x004fe2000f8e0205 */
[----:B------:R-:W-:Y:S01]  /*0170*/  BSSY.RECONVERGENT B0, `(.L_x_0) ;  /* 0x0000013000007945 */ /* 0x000fe20003800200 */
[----:B------:R-:W-:Y:S01]  /*0180*/  VIADD R5, R5, 0x1 ;  /* 0x0000000105057836 */ /* 0x000fe20000000000 */
[----:B------:R-:W1:Y:S01]  /*0190*/  LDCU UR6, c[0x0][0x398] ;  /* 0x00007300ff0677ac */ /* 0x000e620008000800 */
[----:B------:R-:W-:Y:S01]  /*01a0*/  IMAD R13, R7, UR5, R0 ;  /* 0x00000005070d7c24 */ /* 0x000fe2000f8e0200 */
[----:B------:R-:W-:Y:S01]  /*01b0*/  MOV R6, 0x7fffffff ;  /* 0x7fffffff00067802 */ /* 0x000fe20000000f00 */
[----:B------:R-:W-:Y:S02]  /*01c0*/  @P0 IMAD.MOV.U32 R11, RZ, RZ, 0x7fffffff ;  /* 0x7fffffffff0b0424 */ /* 0x000fe400078e00ff */
[C---:B------:R-:W-:Y:S01]  /*01d0*/  VIADD R15, R13.reuse, UR8 ;  /* 0x000000080d0f7c36 */ /* 0x040fe20008000000 */
[----:B0-----:R-:W-:-:S04]  /*01e0*/  ISETP.GE.U32.AND P3, PT, R13, UR4, PT ;  /* 0x000000040d007c0c */ /* 0x001fc8000bf66070 */
[----:B------:R-:W-:Y:S02]  /*01f0*/  ISETP.GE.U32.AND P1, PT, R15, UR4, PT ;  /* 0x000000040f007c0c */ /* 0x000fe4000bf26070 */
[----:B-1----:R-:W-:-:S07]  /*0200*/  ISETP.NE.AND P2, PT, R5, UR6, PT ;  /* 0x0000000605007c0c */ /* 0x002fce000bf45270 */
[----:B------:R-:W-:Y:S06]  /*0210*/  @P3 BRA `(.L_x_1) ;  /* 0x0000000000203947 */ /* 0x000fec0003800000 */
[----:B------:R-:W0:Y:S02]  /*0220*/  LDC.64 R8, c[0x0][0x3a0] ;  /* 0x0000e800ff087b82 */ /* 0x000e240000000a00 */
[----:B0-----:R-:W-:-:S06]  /*0230*/  IMAD.WIDE.U32 R8, R13, 0x4, R8 ;  /* 0x000000040d087825 */ /* 0x001fcc00078e0008 */
[----:B------:R-:W2:Y:S02]  /*0240*/  LDG.E R8, desc[UR10][R8.64] ;  /* 0x0000000a08087981 */ /* 0x000ea4000c1e1900 */
[----:B--2---:R-:W-:-:S13]  /*0250*/  ISETP.NE.AND P3, PT, R8, 0x1, PT ;  /* 0x000000010800780c */ /* 0x004fda0003f65270 */
[----:B------:R-:W-:Y:S05]  /*0260*/  @P3 BRA `(.L_x_1) ;  /* 0x00000000000c3947 */ /* 0x000fea0003800000 */
[----:B------:R-:W0:Y:S02]  /*0270*/  LDC.64 R8, c[0x0][0x380] ;  /* 0x0000e000ff087b82 */ /* 0x000e240000000a00 */
[----:B0-----:R-:W-:-:S05]  /*0280*/  IMAD.WIDE.U32 R8, R13, 0x4, R8 ;  /* 0x000000040d087825 */ /* 0x001fca00078e0008 */
[----:B------:R0:W5:Y:S02]  /*0290*/  LDG.E R6, desc[UR10][R8.64] ;  /* 0x0000000a08067981 */ /* 0x000164000c1e1900 */
.L_x_1:
[----:B------:R-:W-:Y:S05]  /*02a0*/  BSYNC.RECONVERGENT B0 ;  /* 0x0000000000007941 */ /* 0x000fea0003800200 */
.L_x_0:
[----:B------:R-:W-:Y:S04]  /*02b0*/  BSSY.RECONVERGENT B0, `(.L_x_2) ;  /* 0x000000b000007945 */ /* 0x000fe80003800200 */
[----:B------:R-:W-:Y:S05]  /*02c0*/  @P1 BRA `(.L_x_3) ;  /* 0x0000000000241947 */ /* 0x000fea0003800000 */
[----:B0-----:R-:W0:Y:S02]  /*02d0*/  LDC.64 R8, c[0x0][0x3a0] ;  /* 0x0000e800ff087b82 */ /* 0x001e240000000a00 */
[----:B0-----:R-:W-:-:S06]  /*02e0*/  IMAD.WIDE.U32 R8, R15, 0x4, R8 ;  /* 0x000000040f087825 */ /* 0x001fcc00078e0008 */
[----:B------:R-:W2:Y:S02]  /*02f0*/  LDG.E R8, desc[UR10][R8.64] ;  /* 0x0000000a08087981 */ /* 0x000ea4000c1e1900 */
[----:B--2---:R-:W-:-:S13]  /*0300*/  ISETP.NE.AND P1, PT, R8, 0x1, PT ;  /* 0x000000010800780c */ /* 0x004fda0003f25270 */
[----:B------:R-:W-:Y:S05]  /*0310*/  @P1 BRA `(.L_x_3) ;  /* 0x0000000000101947 */ /* 0x000fea0003800000 */
[----:B------:R-:W0:Y:S02]  /*0320*/  LDC.64 R8, c[0x0][0x380] ;  /* 0x0000e000ff087b82 */ /* 0x000e240000000a00 */
[----:B0-----:R-:W-:-:S06]  /*0330*/  IMAD.WIDE.U32 R8, R15, 0x4, R8 ;  /* 0x000000040f087825 */ /* 0x001fcc00078e0008 */
[----:B------:R-:W2:Y:S02]  /*0340*/  LDG.E R9, desc[UR10][R8.64] ;  /* 0x0000000a08097981 */ /* 0x000ea4000c1e1900 */
[----:B--2--5:R-:W-:-:S07]  /*0350*/  VIMNMX R6, PT, PT, R6, R9, PT ;  /* 0x0000000906067248 */ /* 0x024fce0003fe0100 */
.L_x_3:
[----:B------:R-:W-:Y:S05]  /*0360*/  BSYNC.RECONVERGENT B0 ;  /* 0x0000000000007941 */ /* 0x000fea0003800200 */
.L_x_2:
[----:B------:R-:W1:Y:S01]  /*0370*/  LDCU UR4, c[0x0][0x394] ;  /* 0x00007280ff0477ac */ /* 0x000e620008000800 */
[----:B-----5:R2:W-:Y:S04]  /*0380*/  STS [R3], R6 ;  /* 0x0000000603007388 */ /* 0x0205e80000000800 */
[----:B------:R2:W-:Y:S01]  /*0390*/  @P0 STS [R4], R11 ;  /* 0x0000000b04000388 */ /* 0x0005e20000000800 */
[----:B-1----:R-:W-:Y:S01]  /*03a0*/  UISETP.GE.U32.AND UP0, UPT, UR4, 0x2, UPT ;  /* 0x000000020400788c */ /* 0x002fe2000bf06070 */
[----:B------:R-:W-:Y:S08]  /*03b0*/  BAR.SYNC.DEFER_BLOCKING 0x0 ;  /* 0x0000000000007b1d */ /* 0x000ff00000010000 */
[----:B--2---:R-:W-:Y:S05]  /*03c0*/  BRA.U !UP0, `(.L_x_4) ;  /* 0x0000000108307547 */ /* 0x004fea000b800000 */
[----:B------:R-:W0:Y:S02]  /*03d0*/  LDCU UR4, c[0x0][0x394] ;  /* 0x00007280ff0477ac */ /* 0x000e240008000800 */
[----:B0-----:R-:W-:-:S07]  /*03e0*/  IMAD.U32 R8, RZ, RZ, UR4 ;  /* 0x00000004ff087e24 */ /* 0x001fce000f8e00ff */
.L_x_5:
[----:B------:R-:W-:-:S04]  /*03f0*/  SHF.R.U32.HI R10, RZ, 0x1, R8 ;  /* 0x00000001ff0a7819 */ /* 0x000fc80000011608 */
[----:B------:R-:W-:-:S13]  /*0400*/  ISETP.GE.U32.AND P1, PT, R0, R10, PT ;  /* 0x0000000a0000720c */ /* 0x000fda0003f26070 */
[----:B------:R-:W-:-:S06]  /*0410*/  @!P1 LEA R9, R10, R3, 0x2 ;  /* 0x000000030a099211 */ /* 0x000fcc00078e10ff */
[----:B------:R-:W0:Y:S02]  /*0420*/  @!P1 LDS R9, [R9] ;  /* 0x0000000009099984 */ /* 0x000e240000000800 */
[----:B0-----:R-:W-:-:S05]  /*0430*/  @!P1 VIMNMX R6, PT, PT, R6, R9, PT ;  /* 0x0000000906069248 */ /* 0x001fca0003fe0100 */
[----:B------:R1:W-:Y:S01]  /*0440*/  @!P1 STS [R3], R6 ;  /* 0x0000000603009388 */ /* 0x0003e20000000800 */
[----:B------:R-:W-:Y:S01]  /*0450*/  BAR.SYNC.DEFER_BLOCKING 0x0 ;  /* 0x0000000000007b1d */ /* 0x000fe20000010000 */
[----:B------:R-:W-:Y:S01]  /*0460*/  ISETP.GT.U32.AND P1, PT, R8, 0x3, PT ;  /* 0x000000030800780c */ /* 0x000fe20003f24070 */
[----:B------:R-:W-:-:S12]  /*0470*/  IMAD.MOV.U32 R8, RZ, RZ, R10 ;  /* 0x000000ffff087224 */ /* 0x000fd800078e000a */
[----:B-1----:R-:W-:Y:S05]  /*0480*/  @P1 BRA `(.L_x_5) ;  /* 0xfffffffc00d81947 */ /* 0x002fea000383ffff */
.L_x_4:
[----:B------:R-:W-:-:S13]  /*0490*/  ISETP.NE.AND P1, PT, R0, RZ, PT ;  /* 0x000000ff0000720c */ /* 0x000fda0003f25270 */
[----:B0-----:R-:W0:Y:S02]  /*04a0*/  @!P1 LDC.64 R8, c[0x0][0x388] ;  /* 0x0000e200ff089b82 */ /* 0x001e240000000a00 */
[----:B0-----:R-:W-:-:S05]  /*04b0*/  @!P1 IMAD.WIDE.U32 R8, R7, 0x4, R8 ;  /* 0x0000000407089825 */ /* 0x001fca00078e0008 */
[----:B------:R0:W-:Y:S01]  /*04c0*/  @!P1 STG.E desc[UR10][R8.64], R6 ;  /* 0x0000000608009986 */ /* 0x0001e2000c10190a */
[----:B------:R-:W-:Y:S05]  /*04d0*/  @P2 BRA `(.L_x_6) ;  /* 0xfffffffc001c2947 */ /* 0x000fea000383ffff */
[----:B------:R-:W-:Y:S05]  /*04e0*/  EXIT ;  /* 0x000000000000794d */ /* 0x000fea0003800000 */
.L_x_7:
[----:B------:R-:W-:-:S00]  /*04f0*/  BRA `(.L_x_7) ;  /* 0xfffffffc00fc7947 */ /* 0x000fc0000383ffff */
[----:B------:R-:W-:-:S00]  /*0500*/  NOP ;  /* 0x0000000000007918 */ /* 0x000fc00000000000 */
[----:B------:R-:W-:-:S00]  /*0510*/  NOP ;  /* 0x0000000000007918 */ /* 0x000fc00000000000 */
[----:B------:R-:W-:-:S00]  /*0520*/  NOP ;  /* 0x0000000000007918 */ /* 0x000fc00000000000 */
[----:B------:R-:W-:-:S00]  /*0530*/  NOP ;  /* 0x0000000000007918 */ /* 0x000fc00000000000 */
[----:B------:R-:W-:-:S00]  /*0540*/  NOP ;  /* 0x0000000000007918 */ /* 0x000fc00000000000 */
[----:B------:R-:W-:-:S00]  /*0550*/  NOP ;  /* 0x0000000000007918 */ /* 0x000fc00000000000 */
[----:B------:R-:W-:-:S00]  /*0560*/  NOP ;  /* 0x0000000000007918 */ /* 0x000fc00000000000 */
[----:B------:R-:W-:-:S00]  /*0570*/  NOP ;  /* 0x0000000000007918 */ /* 0x000fc00000000000 */
.L_x_21:


//--------------------- .text._Z6reducePiS_jS_S_  --------------------------
	.section	.text._Z6reducePiS_jS_S_,"ax",@progbits
	.align	128
        .global         _Z6reducePiS_jS_S_
        .type           _Z6reducePiS_jS_S_,@function
        .size           _Z6reducePiS_jS_S_,(.L_x_22 - _Z6reducePiS_jS_S_)
        .other          _Z6reducePiS_jS_S_,@"STO_CUDA_ENTRY STV_DEFAULT"
_Z6reducePiS_jS_S_:
.text._Z6reducePiS_jS_S_:
[----:B------:R-:W-:Y:S01]  /*0000*/  LDC R1, c[0x0][0x37c] ;  /* 0x0000df00ff017b82 */ /* 0x000fe20000000800 */
[----:B------:R-:W0:Y:S01]  /*0010*/  S2R R0, SR_CTAID.X ;  /* 0x0000000000007919 */ /* 0x000e220000002500 */
[----:B------:R-:W1:Y:S01]  /*0020*/  LDCU UR4, c[0x0][0x360] ;  /* 0x00006c00ff0477ac */ /* 0x000e620008000800 */
[----:B------:R-:W-:Y:S01]  /*0030*/  BSSY.RECONVERGENT B0, `(.L_x_8) ;  /* 0x0000014000007945 */ /* 0x000fe20003800200 */
[----:B------:R-:W-:Y:S01]  /*0040*/  IMAD.MOV.U32 R9, RZ, RZ, 0x7fffffff ;  /* 0x7fffffffff097424 */ /* 0x000fe200078e00ff */
[----:B------:R-:W2:Y:S01]  /*0050*/  S2R R2, SR_TID.X ;  /* 0x0000000000027919 */ /* 0x000ea20000002100 */
[----:B------:R-:W3:Y:S01]  /*0060*/  LDCU UR5, c[0x0][0x390] ;  /* 0x00007200ff0577ac */ /* 0x000ee20008000800 */
[----:B------:R-:W4:Y:S01]  /*0070*/  LDCU.64 UR6, c[0x0][0x358] ;  /* 0x00006b00ff0677ac */ /* 0x000f220008000a00 */
[----:B-1----:R-:W-:Y:S02]  /*0080*/  IMAD.U32 R3, RZ, RZ, UR4 ;  /* 0x00000004ff037e24 */ /* 0x002fe4000f8e00ff */
[----:B0-----:R-:W-:-:S04]  /*0090*/  IMAD R5, R0, UR4, RZ ;  /* 0x0000000400057c24 */ /* 0x001fc8000f8e02ff */
[----:B--2---:R-:W-:-:S04]  /*00a0*/  IMAD R7, R5, 0x2, R2 ;  /* 0x0000000205077824 */ /* 0x004fc800078e0202 */
[C---:B------:R-:W-:Y:S01]  /*00b0*/  IMAD.IADD R11, R7.reuse, 0x1, R3 ;  /* 0x00000001070b7824 */ /* 0x040fe200078e0203 */
[----:B---3--:R-:W-:-:S04]  /*00c0*/  ISETP.GE.U32.AND P1, PT, R7, UR5, PT ;  /* 0x0000000507007c0c */ /* 0x008fc8000bf26070 */
[----:B------:R-:W-:-:S09]  /*00d0*/  ISETP.GE.U32.AND P0, PT, R11, UR5, PT ;  /* 0x000000050b007c0c */ /* 0x000fd2000bf06070 */
[----:B----4-:R-:W-:Y:S05]  /*00e0*/  @P1 BRA `(.L_x_9) ;  /* 0x0000000000201947 */ /* 0x010fea0003800000 */
        /* <DEDUP_REMOVED lines=8> */
.L_x_9:
[----:B------:R-:W-:Y:S05]  /*0170*/  BSYNC.RECONVERGENT B0 ;  /* 0x0000000000007941 */ /* 0x000fea0003800200 */
.L_x_8:
        /* <DEDUP_REMOVED lines=11> */
.L_x_11:
[----:B------:R-:W-:Y:S05]  /*0230*/  BSYNC.RECONVERGENT B0 ;  /* 0x0000000000007941 */ /* 0x000fea0003800200 */
.L_x_10:
[----:B------:R-:W1:Y:S01]  /*0240*/  S2UR UR5, SR_CgaCtaId ;  /* 0x00000000000579c3 */ /* 0x000e620000008800 */
[----:B------:R-:W-:Y:S01]  /*0250*/  UMOV UR4, 0x400 ;  /* 0x0000040000047882 */ /* 0x000fe20000000000 */
[----:B------:R-:W-:Y:S02]  /*0260*/  ISETP.GE.U32.AND P1, PT, R3, 0x2, PT ;  /* 0x000000020300780c */ /* 0x000fe40003f26070 */
[----:B------:R-:W-:Y:S01]  /*0270*/  ISETP.NE.AND P0, PT, R2, RZ, PT ;  /* 0x000000ff0200720c */ /* 0x000fe20003f05270 */
[----:B-1----:R-:W-:-:S06]  /*0280*/  ULEA UR4, UR5, UR4, 0x18 ;  /* 0x0000000405047291 */ /* 0x002fcc000f8ec0ff */
[----:B0-----:R-:W-:-:S05]  /*0290*/  LEA R4, R2, UR4, 0x2 ;  /* 0x0000000402047c11 */ /* 0x001fca000f8e10ff */
[----:B-----5:R0:W-:Y:S01]  /*02a0*/  STS [R4], R9 ;  /* 0x0000000904007388 */ /* 0x0201e20000000800 */
[----:B------:R-:W-:Y:S06]  /*02b0*/  BAR.SYNC.DEFER_BLOCKING 0x0 ;  /* 0x0000000000007b1d */ /* 0x000fec0000010000 */
[----:B------:R-:W-:Y:S05]  /*02c0*/  @!P1 BRA `(.L_x_12) ;  /* 0x0000000000289947 */ /* 0x000fea0003800000 */
.L_x_13:
[----:B------:R-:W-:-:S04]  /*02d0*/  SHF.R.U32.HI R7, RZ, 0x1, R3 ;  /* 0x00000001ff077819 */ /* 0x000fc80000011603 */
[----:B------:R-:W-:-:S13]  /*02e0*/  ISETP.GE.U32.AND P1, PT, R2, R7, PT ;  /* 0x000000070200720c */ /* 0x000fda0003f26070 */
[----:B------:R-:W-:-:S05]  /*02f0*/  @!P1 IMAD R5, R7, 0x4, R4 ;  /* 0x0000000407059824 */ /* 0x000fca00078e0204 */
[----:B------:R-:W0:Y:S02]  /*0300*/  @!P1 LDS R6, [R5] ;  /* 0x0000000005069984 */ /* 0x000e240000000800 */
[----:B0-----:R-:W-:-:S05]  /*0310*/  @!P1 VIMNMX R9, PT, PT, R9, R6, PT ;  /* 0x0000000609099248 */ /* 0x001fca0003fe0100 */
[----:B------:R1:W-:Y:S01]  /*0320*/  @!P1 STS [R4], R9 ;  /* 0x0000000904009388 */ /* 0x0003e20000000800 */
[----:B------:R-:W-:Y:S01]  /*0330*/  BAR.SYNC.DEFER_BLOCKING 0x0 ;  /* 0x0000000000007b1d */ /* 0x000fe20000010000 */
[----:B------:R-:W-:Y:S01]  /*0340*/  ISETP.GT.U32.AND P1, PT, R3, 0x3, PT ;  /* 0x000000030300780c */ /* 0x000fe20003f24070 */
[----:B------:R-:W-:-:S12]  /*0350*/  IMAD.MOV.U32 R3, RZ, RZ, R7 ;  /* 0x000000ffff037224 */ /* 0x000fd800078e0007 */
[----:B-1----:R-:W-:Y:S05]  /*0360*/  @P1 BRA `(.L_x_13) ;  /* 0xfffffffc00d81947 */ /* 0x002fea000383ffff */
.L_x_12:
[----:B------:R-:W-:Y:S05]  /*0370*/  @P0 EXIT ;  /* 0x000000000000094d */ /* 0x000fea0003800000 */
[----:B------:R-:W1:Y:S02]  /*0380*/  LDC.64 R2, c[0x0][0x388] ;  /* 0x0000e200ff027b82 */ /* 0x000e640000000a00 */
[----:B-1----:R-:W-:-:S05]  /*0390*/  IMAD.WIDE.U32 R2, R0, 0x4, R2 ;  /* 0x0000000400027825 */ /* 0x002fca00078e0002 */
[----:B------:R-:W-:Y:S01]  /*03a0*/  STG.E desc[UR6][R2.64], R9 ;  /* 0x0000000902007986 */ /* 0x000fe2000c101906 */
[----:B------:R-:W-:Y:S05]  /*03b0*/  EXIT ;  /* 0x000000000000794d */ /* 0x000fea0003800000 */
.L_x_14:
        /* <DEDUP_REMOVED lines=12> */
.L_x_22:


//--------------------- .text._Z6UpdatePiS_S_ii   --------------------------
	.section	.text._Z6UpdatePiS_S_ii,"ax",@progbits
	.align	128
        .global         _Z6UpdatePiS_S_ii
        .type           _Z6UpdatePiS_S_ii,@function
        .size           _Z6UpdatePiS_S_ii,(.L_x_23 - _Z6UpdatePiS_S_ii)
        .other          _Z6UpdatePiS_S_ii,@"STO_CUDA_ENTRY STV_DEFAULT"
_Z6UpdatePiS_S_ii:
.text._Z6UpdatePiS_S_ii:
[----:B------:R-:W-:Y:S01]  /*0000*/  LDC R1, c[0x0][0x37c] ;  /* 0x0000df00ff017b82 */ /* 0x000fe20000000800 */
[----:B------:R-:W0:Y:S01]  /*0010*/  S2R R9, SR_CTAID.X ;  /* 0x0000000000097919 */ /* 0x000e220000002500 */
[----:B------:R-:W0:Y:S01]  /*0020*/  LDCU UR4, c[0x0][0x360] ;  /* 0x00006c00ff0477ac */ /* 0x000e220008000800 */
[----:B------:R-:W0:Y:S01]  /*0030*/  S2R R0, SR_TID.X ;  /* 0x0000000000007919 */ /* 0x000e220000002100 */
[----:B------:R-:W1:Y:S01]  /*0040*/  LDCU UR5, c[0x0][0x39c] ;  /* 0x00007380ff0577ac */ /* 0x000e620008000800 */
[----:B0-----:R-:W-:-:S05]  /*0050*/  IMAD R9, R9, UR4, R0 ;  /* 0x0000000409097c24 */ /* 0x001fca000f8e0200 */
[----:B-1----:R-:W-:-:S13]  /*0060*/  ISETP.GE.AND P0, PT, R9, UR5, PT ;  /* 0x0000000509007c0c */ /* 0x002fda000bf06270 */
[----:B------:R-:W-:Y:S05]  /*0070*/  @P0 EXIT ;  /* 0x000000000000094d */ /* 0x000fea0003800000 */
[----:B------:R-:W0:Y:S01]  /*0080*/  LDC.64 R2, c[0x0][0x388] ;  /* 0x0000e200ff027b82 */ /* 0x000e220000000a00 */
[----:B------:R-:W1:Y:S07]  /*0090*/  LDCU.64 UR4, c[0x0][0x358] ;  /* 0x00006b00ff0477ac */ /* 0x000e6e0008000a00 */
[----:B------:R-:W2:Y:S01]  /*00a0*/  LDC.64 R4, c[0x0][0x380] ;  /* 0x0000e000ff047b82 */ /* 0x000ea20000000a00 */
[----:B0-----:R-:W-:-:S05]  /*00b0*/  IMAD.WIDE R2, R9, 0x4, R2 ;  /* 0x0000000409027825 */ /* 0x001fca00078e0202 */
[----:B-1----:R0:W-:Y:S01]  /*00c0*/  STG.E desc[UR4][R2.64], RZ ;  /* 0x000000ff02007986 */ /* 0x0021e2000c101904 */
[----:B--2---:R-:W-:-:S05]  /*00d0*/  IMAD.WIDE R4, R9, 0x4, R4 ;  /* 0x0000000409047825 */ /* 0x004fca00078e0204 */
[----:B------:R-:W2:Y:S02]  /*00e0*/  LDG.E R0, desc[UR4][R4.64] ;  /* 0x0000000404007981 */ /* 0x000ea4000c1e1900 */
[----:B--2---:R-:W-:-:S13]  /*00f0*/  ISETP.NE.AND P0, PT, R0, 0x1, PT ;  /* 0x000000010000780c */ /* 0x004fda0003f05270 */
[----:B0-----:R-:W-:Y:S05]  /*0100*/  @P0 EXIT ;  /* 0x000000000000094d */ /* 0x001fea0003800000 */
[----:B------:R-:W0:Y:S01]  /*0110*/  LDC.64 R6, c[0x0][0x390] ;  /* 0x0000e400ff067b82 */ /* 0x000e220000000a00 */
[----:B------:R-:W1:Y:S01]  /*0120*/  LDCU UR6, c[0x0][0x398] ;  /* 0x00007300ff0677ac */ /* 0x000e620008000800 */
[----:B0-----:R-:W-:-:S06]  /*0130*/  IMAD.WIDE R6, R9, 0x4, R6 ;  /* 0x0000000409067825 */ /* 0x001fcc00078e0206 */
[----:B------:R-:W1:Y:S02]  /*0140*/  LDG.E R6, desc[UR4][R6.64] ;  /* 0x0000000406067981 */ /* 0x000e64000c1e1900 */
[----:B-1----:R-:W-:-:S13]  /*0150*/  ISETP.GT.AND P0, PT, R6, UR6, PT ;  /* 0x0000000606007c0c */ /* 0x002fda000bf04270 */
[----:B------:R-:W-:Y:S05]  /*0160*/  @P0 EXIT ;  /* 0x000000000000094d */ /* 0x000fea0003800000 */
[----:B------:R-:W-:Y:S01]  /*0170*/  HFMA2 R7, -RZ, RZ, 0, 5.9604644775390625e-08 ;  /* 0x00000001ff077431 */ /* 0x000fe200000001ff */
[----:B------:R-:W-:Y:S04]  /*0180*/  STG.E desc[UR4][R4.64], RZ ;  /* 0x000000ff04007986 */ /* 0x000fe8000c101904 */
[----:B------:R-:W-:Y:S01]  /*0190*/  STG.E desc[UR4][R2.64], R7 ;  /* 0x0000000702007986 */ /* 0x000fe2000c101904 */
[----:B------:R-:W-:Y:S05]  /*01a0*/  EXIT ;  /* 0x000000000000794d */ /* 0x000fea0003800000 */
.L_x_15:
        /* <DEDUP_REMOVED lines=13> */
.L_x_23:


//--------------------- .text._Z5RelaxPiS_S_S_S_ii --------------------------
	.section	.text._Z5RelaxPiS_S_S_S_ii,"ax",@progbits
	.align	128
        .global         _Z5RelaxPiS_S_S_S_ii
        .type           _Z5RelaxPiS_S_S_S_ii,@function
        .size           _Z5RelaxPiS_S_S_S_ii,(.L_x_24 - _Z5RelaxPiS_S_S_S_ii)
        .other          _Z5RelaxPiS_S_S_S_ii,@"STO_CUDA_ENTRY STV_DEFAULT"
_Z5RelaxPiS_S_S_S_ii:
.text._Z5RelaxPiS_S_S_S_ii:
        /* <DEDUP_REMOVED lines=9> */
[----:B------:R-:W1:Y:S01]  /*0090*/  LDCU.64 UR4, c[0x0][0x358] ;  /* 0x00006b00ff0477ac */ /* 0x000e620008000a00 */
[----:B0-----:R-:W-:-:S06]  /*00a0*/  IMAD.WIDE R2, R13, 0x4, R2 ;  /* 0x000000040d027825 */ /* 0x001fcc00078e0202 */
[----:B-1----:R-:W2:Y:S02]  /*00b0*/  LDG.E R2, desc[UR4][R2.64] ;  /* 0x0000000402027981 */ /* 0x002ea4000c1e1900 */
[----:B--2---:R-:W-:-:S13]  /*00c0*/  ISETP.NE.AND P0, PT, R2, 0x1, PT ;  /* 0x000000010200780c */ /* 0x004fda0003f05270 */
[----:B------:R-:W-:Y:S05]  /*00d0*/  @P0 EXIT ;  /* 0x000000000000094d */ /* 0x000fea0003800000 */
[----:B------:R-:W0:Y:S01]  /*00e0*/  LDC.64 R2, c[0x0][0x398] ;  /* 0x0000e600ff027b82 */ /* 0x000e220000000a00 */
[----:B------:R-:W1:Y:S01]  /*00f0*/  LDCU UR6, c[0x0][0x3ac] ;  /* 0x00007580ff0677ac */ /* 0x000e620008000800 */
[----:B0-----:R-:W-:-:S05]  /*0100*/  IMAD.WIDE R2, R13, 0x4, R2 ;  /* 0x000000040d027825 */ /* 0x001fca00078e0202 */
[----:B------:R-:W1:Y:S04]  /*0110*/  LDG.E R12, desc[UR4][R2.64+0x4] ;  /* 0x00000404020c7981 */ /* 0x000e68000c1e1900 */
[----:B------:R-:W2:Y:S01]  /*0120*/  LDG.E R0, desc[UR4][R2.64] ;  /* 0x0000000402007981 */ /* 0x000ea2000c1e1900 */
[----:B-1----:R-:W-:-:S04]  /*0130*/  VIMNMX R5, PT, PT, R12, UR6, PT ;  /* 0x000000060c057c48 */ /* 0x002fc8000bfe0100 */
[----:B--2---:R-:W-:-:S13]  /*0140*/  ISETP.GT.AND P0, PT, R5, R0, PT ;  /* 0x000000000500720c */ /* 0x004fda0003f04270 */
[----:B------:R-:W-:Y:S05]  /*0150*/  @!P0 EXIT ;  /* 0x000000000000894d */ /* 0x000fea0003800000 */
[----:B------:R-:W0:Y:S01]  /*0160*/  LDC.64 R10, c[0x0][0x390] ;  /* 0x0000e400ff0a7b82 */ /* 0x000e220000000a00 */
[----:B------:R-:W-:Y:S01]  /*0170*/  MOV R16, R12 ;  /* 0x0000000c00107202 */ /* 0x000fe20000000f00 */
[----:B------:R-:W1:Y:S06]  /*0180*/  LDCU UR6, c[0x0][0x3ac] ;  /* 0x00007580ff0677ac */ /* 0x000e6c0008000800 */
[----:B------:R-:W2:Y:S08]  /*0190*/  LDC.64 R4, c[0x0][0x390] ;  /* 0x0000e400ff047b82 */ /* 0x000eb00000000a00 */
[----:B------:R-:W3:Y:S08]  /*01a0*/  LDC.64 R6, c[0x0][0x3a0] ;  /* 0x0000e800ff067b82 */ /* 0x000ef00000000a00 */
[----:B------:R-:W4:Y:S01]  /*01b0*/  LDC.64 R8, c[0x0][0x380] ;  /* 0x0000e000ff087b82 */ /* 0x000f220000000a00 */
[----:B01----:R-:W-:-:S07]  /*01c0*/  IMAD.WIDE R10, R13, 0x4, R10 ;  /* 0x000000040d0a7825 */ /* 0x003fce00078e020a */
.L_x_18:
[----:B---3--:R-:W-:-:S06]  /*01d0*/  IMAD.WIDE R12, R0, 0x4, R6 ;  /* 0x00000004000c7825 */ /* 0x008fcc00078e0206 */
[----:B------:R-:W4:Y:S02]  /*01e0*/  LDG.E R13, desc[UR4][R12.64] ;  /* 0x000000040c0d7981 */ /* 0x000f24000c1e1900 */
[----:B----4-:R-:W-:-:S06]  /*01f0*/  IMAD.WIDE R14, R13, 0x4, R8 ;  /* 0x000000040d0e7825 */ /* 0x010fcc00078e0208 */
[----:B------:R-:W3:Y:S01]  /*0200*/  LDG.E R14, desc[UR4][R14.64] ;  /* 0x000000040e0e7981 */ /* 0x000ee2000c1e1900 */
[----:B------:R-:W-:Y:S01]  /*0210*/  BSSY.RECONVERGENT B0, `(.L_x_16) ;  /* 0x0000009000007945 */ /* 0x000fe20003800200 */
[----:B------:R-:W-:Y:S02]  /*0220*/  IADD3 R0, PT, PT, R0, 0x1, RZ ;  /* 0x0000000100007810 */ /* 0x000fe40007ffe0ff */
[----:B---3--:R-:W-:-:S13]  /*0230*/  ISETP.NE.AND P0, PT, R14, 0x1, PT ;  /* 0x000000010e00780c */ /* 0x008fda0003f05270 */
[----:B------:R-:W-:Y:S05]  /*0240*/  @P0 BRA `(.L_x_17) ;  /* 0x0000000000140947 */ /* 0x000fea0003800000 */
[----:B------:R-:W3:Y:S01]  /*0250*/  LDG.E R14, desc[UR4][R10.64] ;  /* 0x000000040a0e7981 */ /* 0x000ee2000c1e1900 */
[----:B--2---:R-:W-:Y:S01]  /*0260*/  IMAD.WIDE R12, R13, 0x4, R4 ;  /* 0x000000040d0c7825 */ /* 0x004fe200078e0204 */
[----:B---3--:R-:W-:-:S05]  /*0270*/  IADD3 R15, PT, PT, R14, 0x1, RZ ;  /* 0x000000010e0f7810 */ /* 0x008fca0007ffe0ff */
[----:B------:R0:W-:Y:S04]  /*0280*/  REDG.E.MIN.S32.STRONG.GPU desc[UR4][R12.64], R15 ;  /* 0x0000000f0c00798e */ /* 0x0001e8000c92e304 */
[----:B------:R0:W5:Y:S02]  /*0290*/  LDG.E R16, desc[UR4][R2.64+0x4] ;  /* 0x0000040402107981 */ /* 0x000164000c1e1900 */
.L_x_17:
[----:B------:R-:W-:Y:S05]  /*02a0*/  BSYNC.RECONVERGENT B0 ;  /* 0x0000000000007941 */ /* 0x000fea0003800200 */
.L_x_16:
[----:B0----5:R-:W-:-:S04]  /*02b0*/  VIMNMX R13, PT, PT, R16, UR6, PT ;  /* 0x00000006100d7c48 */ /* 0x021fc8000bfe0100 */
[----:B------:R-:W-:-:S13]  /*02c0*/  ISETP.GT.AND P0, PT, R13, R0, PT ;  /* 0x000000000d00720c */ /* 0x000fda0003f04270 */
[----:B------:R-:W-:Y:S05]  /*02d0*/  @P0 BRA `(.L_x_18) ;  /* 0xfffffffc00bc0947 */ /* 0x000fea000383ffff */
[----:B------:R-:W-:Y:S05]  /*02e0*/  EXIT ;  /* 0x000000000000794d */ /* 0x000fea0003800000 */
.L_x_19:
        /* <DEDUP_REMOVED lines=9> */
.L_x_24:


//--------------------- .text._Z13InitializeGPUPiS_S_S_S_iii --------------------------
	.section	.text._Z13InitializeGPUPiS_S_S_S_iii,"ax",@progbits
	.align	128
        .global         _Z13InitializeGPUPiS_S_S_S_iii
        .type           _Z13InitializeGPUPiS_S_S_S_iii,@function
        .size           _Z13InitializeGPUPiS_S_S_S_iii,(.L_x_25 - _Z13InitializeGPUPiS_S_S_S_iii)
        .other          _Z13InitializeGPUPiS_S_S_S_iii,@"STO_CUDA_ENTRY STV_DEFAULT"
_Z13InitializeGPUPiS_S_S_S_iii:
.text._Z13InitializeGPUPiS_S_S_S_iii:
        /* <DEDUP_REMOVED lines=9> */
[----:B------:R-:W1:Y:S01]  /*0090*/  LDCU UR6, c[0x0][0x3a8] ;  /* 0x00007500ff0677ac */ /* 0x000e620008000800 */
[----:B------:R-:W2:Y:S06]  /*00a0*/  LDCU.64 UR4, c[0x0][0x358] ;  /* 0x00006b00ff0477ac */ /* 0x000eac0008000a00 */
[----:B------:R-:W3:Y:S08]  /*00b0*/  LDC.64 R4, c[0x0][0x398] ;  /* 0x0000e600ff047b82 */ /* 0x000ef00000000a00 */
[----:B------:R-:W4:Y:S01]  /*00c0*/  LDC.64 R6, c[0x0][0x3a0] ;  /* 0x0000e800ff067b82 */ /* 0x000f220000000a00 */
[----:B-1----:R-:W-:-:S02]  /*00d0*/  ISETP.NE.AND P0, PT, R9, UR6, PT ;  /* 0x0000000609007c0c */ /* 0x002fc4000bf05270 */
[C---:B------:R-:W-:Y:S02]  /*00e0*/  ISETP.NE.AND P1, PT, R9.reuse, UR6, PT ;  /* 0x0000000609007c0c */ /* 0x040fe4000bf25270 */
[----:B------:R-:W-:Y:S01]  /*00f0*/  SEL R13, RZ, 0x7ffffffe, !P0 ;  /* 0x7ffffffeff0d7807 */ /* 0x000fe20004000000 */
[----:B0-----:R-:W-:Y:S01]  /*0100*/  IMAD.WIDE R2, R9, 0x4, R2 ;  /* 0x0000000409027825 */ /* 0x001fe200078e0202 */
[----:B------:R-:W-:-:S03]  /*0110*/  SEL R11, RZ, 0x1, P1 ;  /* 0x00000001ff0b7807 */ /* 0x000fc60000800000 */
[----:B---3--:R-:W-:-:S04]  /*0120*/  IMAD.WIDE R4, R9, 0x4, R4 ;  /* 0x0000000409047825 */ /* 0x008fc800078e0204 */
[----:B----4-:R-:W-:Y:S01]  /*0130*/  IMAD.WIDE R6, R9, 0x4, R6 ;  /* 0x0000000409067825 */ /* 0x010fe200078e0206 */
[----:B------:R-:W-:-:S05]  /*0140*/  SEL R9, RZ, 0x1, !P0 ;  /* 0x00000001ff097807 */ /* 0x000fca0004000000 */
[----:B--2---:R-:W-:Y:S04]  /*0150*/  STG.E desc[UR4][R2.64], R9 ;  /* 0x0000000902007986 */ /* 0x004fe8000c101904 */
[----:B------:R-:W-:Y:S04]  /*0160*/  STG.E desc[UR4][R4.64], R11 ;  /* 0x0000000b04007986 */ /* 0x000fe8000c101904 */
[----:B------:R-:W-:Y:S01]  /*0170*/  STG.E desc[UR4][R6.64], R13 ;  /* 0x0000000d06007986 */ /* 0x000fe2000c101904 */
[----:B------:R-:W-:Y:S05]  /*0180*/  EXIT ;  /* 0x000000000000794d */ /* 0x000fea0003800000 */
.L_x_20:
        /* <DEDUP_REMOVED lines=15> */
.L_x_25:


//--------------------- .nv.shared._Z10reduce_fixPiS_jjjS_S_ --------------------------
	.section	.nv.shared._Z10reduce_fixPiS_jjjS_S_,"aw",@nobits
	.sectionflags	@""
	.align	16
	.zero		1024


//--------------------- .nv.shared.reserved.0     --------------------------
	.section	.nv.shared.reserved.0,"aw",@nobits
	.weak		__nv_reservedSMEM_offset_0_alias
	.size		__nv_reservedSMEM_offset_0_alias, 0, 64
	.other		__nv_reservedSMEM_offset_0_alias,@"STO_CUDA_RESERVED_SHARED STV_DEFAULT"
__nv_reservedSMEM_offset_0_alias:
	.zero		0
	.zero		64


//--------------------- .nv.shared._Z6reducePiS_jS_S_ --------------------------
	.section	.nv.shared._Z6reducePiS_jS_S_,"aw",@nobits
	.sectionflags	@""
	.align	16
	.zero		1024


//--------------------- .nv.shared._Z6UpdatePiS_S_ii --------------------------
	.section	.nv.shared._Z6UpdatePiS_S_ii,"aw",@nobits
	.sectionflags	@""
	.align	16
	.zero		1024


//--------------------- .nv.shared._Z5RelaxPiS_S_S_S_ii --------------------------
	.section	.nv.shared._Z5RelaxPiS_S_S_S_ii,"aw",@nobits
	.sectionflags	@""
	.align	16
	.zero		1024


//--------------------- .nv.shared._Z13InitializeGPUPiS_S_S_S_iii --------------------------
	.section	.nv.shared._Z13InitializeGPUPiS_S_S_S_iii,"aw",@nobits
	.sectionflags	@""
	.align	16
	.zero		1024


//--------------------- .nv.constant0._Z10reduce_fixPiS_jjjS_S_ --------------------------
	.section	.nv.constant0._Z10reduce_fixPiS_jjjS_S_,"a",@progbits
	.sectionflags	@""
	.align	4
.nv.constant0._Z10reduce_fixPiS_jjjS_S_:
	.zero		944


//--------------------- .nv.constant0._Z6reducePiS_jS_S_ --------------------------
	.section	.nv.constant0._Z6reducePiS_jS_S_,"a",@progbits
	.sectionflags	@""
	.align	4
.nv.constant0._Z6reducePiS_jS_S_:
	.zero		936


//--------------------- .nv.constant0._Z6UpdatePiS_S_ii --------------------------
	.section	.nv.constant0._Z6UpdatePiS_S_ii,"a",@progbits
	.sectionflags	@""
	.align	4
.nv.constant0._Z6UpdatePiS_S_ii:
	.zero		928


//--------------------- .nv.constant0._Z5RelaxPiS_S_S_S_ii --------------------------
	.section	.nv.constant0._Z5RelaxPiS_S_S_S_ii,"a",@progbits
	.sectionflags	@""
	.align	4
.nv.constant0._Z5RelaxPiS_S_S_S_ii:
	.zero		944


//--------------------- .nv.constant0._Z13InitializeGPUPiS_S_S_S_iii --------------------------
	.section	.nv.constant0._Z13InitializeGPUPiS_S_S_S_iii,"a",@progbits
	.sectionflags	@""
	.align	4
.nv.constant0._Z13InitializeGPUPiS_S_S_S_iii:
	.zero		948


//--------------------- SYMBOLS --------------------------

	.type		.nv.reservedSmem.offset0,@object
	.size		.nv.reservedSmem.offset0,0x4
	.type		.nv.reservedSmem.cap,@object
	.size		.nv.reservedSmem.cap,0x4
